//
// Generated by NVIDIA NVVM Compiler
//
// Compiler Build ID: CL-36424714
// Cuda compilation tools, release 13.0, V13.0.88
// Based on NVVM 20.0.0
//

.version 9.0
.target sm_100
.address_size 64

	// .globl	vv10_kernel
// _ZZ11vv10_kernelE7xj_smem has been demoted
// _ZZ11vv10_kernelE7yj_smem has been demoted
// _ZZ11vv10_kernelE7zj_smem has been demoted
// _ZZ11vv10_kernelE7Kp_smem has been demoted
// _ZZ11vv10_kernelE8W0p_smem has been demoted
// _ZZ11vv10_kernelE8RpW_smem has been demoted

.visible .entry vv10_kernel(
	.param .u64 .ptr .align 1 vv10_kernel_param_0,
	.param .u64 .ptr .align 1 vv10_kernel_param_1,
	.param .u64 .ptr .align 1 vv10_kernel_param_2,
	.param .u64 .ptr .align 1 vv10_kernel_param_3,
	.param .u64 .ptr .align 1 vv10_kernel_param_4,
	.param .u64 .ptr .align 1 vv10_kernel_param_5,
	.param .u64 .ptr .align 1 vv10_kernel_param_6,
	.param .u64 .ptr .align 1 vv10_kernel_param_7,
	.param .u64 .ptr .align 1 vv10_kernel_param_8,
	.param .u64 .ptr .align 1 vv10_kernel_param_9,
	.param .u32 vv10_kernel_param_10,
	.param .u32 vv10_kernel_param_11
)
{
	.reg .pred 	%p<13>;
	.reg .b32 	%r<101>;
	.reg .b32 	%f<191>;
	.reg .b64 	%rd<41>;
	.reg .b64 	%fd<108>;
	// demoted variable
	.shared .align 4 .b8 _ZZ11vv10_kernelE7xj_smem[512];
	// demoted variable
	.shared .align 4 .b8 _ZZ11vv10_kernelE7yj_smem[512];
	// demoted variable
	.shared .align 4 .b8 _ZZ11vv10_kernelE7zj_smem[512];
	// demoted variable
	.shared .align 4 .b8 _ZZ11vv10_kernelE7Kp_smem[512];
	// demoted variable
	.shared .align 4 .b8 _ZZ11vv10_kernelE8W0p_smem[512];
	// demoted variable
	.shared .align 4 .b8 _ZZ11vv10_kernelE8RpW_smem[512];
	ld.param.u64 	%rd5, [vv10_kernel_param_0];
	ld.param.u64 	%rd6, [vv10_kernel_param_1];
	ld.param.u64 	%rd7, [vv10_kernel_param_2];
	ld.param.u64 	%rd8, [vv10_kernel_param_3];
	ld.param.u64 	%rd9, [vv10_kernel_param_4];
	ld.param.u64 	%rd10, [vv10_kernel_param_5];
	ld.param.u64 	%rd11, [vv10_kernel_param_6];
	ld.param.u64 	%rd12, [vv10_kernel_param_7];
	ld.param.u64 	%rd13, [vv10_kernel_param_8];
	ld.param.u64 	%rd14, [vv10_kernel_param_9];
	ld.param.u32 	%r32, [vv10_kernel_param_10];
	ld.param.u32 	%r33, [vv10_kernel_param_11];
	mov.u32 	%r34, %ctaid.x;
	mov.u32 	%r1, %ntid.x;
	mov.u32 	%r2, %tid.x;
	mad.lo.s32 	%r3, %r34, %r1, %r2;
	setp.ge.s32 	%p1, %r3, %r33;
	@%p1 bra 	$L__BB0_2;
	cvta.to.global.u64 	%rd15, %rd9;
	cvta.to.global.u64 	%rd16, %rd11;
	cvta.to.global.u64 	%rd17, %rd12;
	mul.wide.s32 	%rd18, %r3, 8;
	add.s64 	%rd19, %rd15, %rd18;
	ld.global.f64 	%fd35, [%rd19];
	cvt.rn.f32.f64 	%f186, %fd35;
	mul.wide.s32 	%rd20, %r33, 8;
	add.s64 	%rd21, %rd19, %rd20;
	ld.global.f64 	%fd36, [%rd21];
	cvt.rn.f32.f64 	%f187, %fd36;
	add.s64 	%rd22, %rd21, %rd20;
	ld.global.f64 	%fd37, [%rd22];
	cvt.rn.f32.f64 	%f188, %fd37;
	add.s64 	%rd23, %rd16, %rd18;
	ld.global.f64 	%fd38, [%rd23];
	cvt.rn.f32.f64 	%f189, %fd38;
	add.s64 	%rd24, %rd17, %rd18;
	ld.global.f64 	%fd39, [%rd24];
	cvt.rn.f32.f64 	%f190, %fd39;
$L__BB0_2:
	setp.lt.s32 	%p2, %r32, 1;
	mov.f64 	%fd103, 0d0000000000000000;
	mov.f64 	%fd105, 0d8000000000000000;
	mov.f64 	%fd104, %fd103;
	@%p2 bra 	$L__BB0_17;
	shl.b32 	%r36, %r2, 2;
	mov.u32 	%r37, _ZZ11vv10_kernelE8RpW_smem;
	add.s32 	%r4, %r37, %r36;
	cvta.to.global.u64 	%rd1, %rd8;
	cvta.to.global.u64 	%rd2, %rd13;
	cvta.to.global.u64 	%rd3, %rd10;
	cvta.to.global.u64 	%rd4, %rd14;
	shl.b32 	%r5, %r32, 1;
	mov.f64 	%fd104, 0d0000000000000000;
	mov.b32 	%r91, 0;
	mul.wide.u32 	%rd27, %r32, 8;
	mul.wide.u32 	%rd29, %r5, 8;
	mov.u32 	%r90, %r32;
	mov.f64 	%fd103, %fd104;
	mov.f64 	%fd102, %fd104;
$L__BB0_4:
	min.s32 	%r38, %r90, 128;
	max.s32 	%r8, %r38, 1;
	and.b32  	%r9, %r8, 3;
	add.s32 	%r10, %r91, %r2;
	setp.ge.s32 	%p3, %r10, %r32;
	@%p3 bra 	$L__BB0_6;
	mul.wide.s32 	%rd25, %r10, 8;
	add.s64 	%rd26, %rd1, %rd25;
	ld.global.f64 	%fd43, [%rd26];
	cvt.rn.f32.f64 	%f12, %fd43;
	shl.b32 	%r39, %r2, 2;
	mov.u32 	%r40, _ZZ11vv10_kernelE7xj_smem;
	add.s32 	%r41, %r40, %r39;
	st.shared.f32 	[%r41], %f12;
	add.s64 	%rd28, %rd26, %rd27;
	ld.global.f64 	%fd44, [%rd28];
	cvt.rn.f32.f64 	%f13, %fd44;
	mov.u32 	%r42, _ZZ11vv10_kernelE7yj_smem;
	add.s32 	%r43, %r42, %r39;
	st.shared.f32 	[%r43], %f13;
	add.s64 	%rd30, %rd26, %rd29;
	ld.global.f64 	%fd45, [%rd30];
	cvt.rn.f32.f64 	%f14, %fd45;
	mov.u32 	%r44, _ZZ11vv10_kernelE7zj_smem;
	add.s32 	%r45, %r44, %r39;
	st.shared.f32 	[%r45], %f14;
	add.s64 	%rd31, %rd2, %rd25;
	ld.global.f64 	%fd46, [%rd31];
	cvt.rn.f32.f64 	%f15, %fd46;
	mov.u32 	%r46, _ZZ11vv10_kernelE7Kp_smem;
	add.s32 	%r47, %r46, %r39;
	st.shared.f32 	[%r47], %f15;
	add.s64 	%rd32, %rd3, %rd25;
	ld.global.f64 	%fd47, [%rd32];
	cvt.rn.f32.f64 	%f16, %fd47;
	mov.u32 	%r48, _ZZ11vv10_kernelE8W0p_smem;
	add.s32 	%r49, %r48, %r39;
	st.shared.f32 	[%r49], %f16;
	add.s64 	%rd33, %rd4, %rd25;
	ld.global.f64 	%fd48, [%rd33];
	cvt.rn.f32.f64 	%f17, %fd48;
	st.shared.f32 	[%r4], %f17;
$L__BB0_6:
	bar.sync 	0;
	setp.le.s32 	%p4, %r32, %r91;
	@%p4 bra 	$L__BB0_15;
	setp.lt.s32 	%p5, %r90, 4;
	mov.b32 	%r100, 0;
	@%p5 bra 	$L__BB0_10;
	and.b32  	%r100, %r8, 252;
	mov.u32 	%r57, _ZZ11vv10_kernelE7xj_smem;
	add.s32 	%r97, %r57, 8;
	mov.u32 	%r58, _ZZ11vv10_kernelE7yj_smem;
	add.s32 	%r96, %r58, 8;
	mov.u32 	%r59, _ZZ11vv10_kernelE7zj_smem;
	add.s32 	%r95, %r59, 8;
	mov.u32 	%r60, _ZZ11vv10_kernelE8RpW_smem;
	add.s32 	%r94, %r60, 8;
	mov.u32 	%r61, _ZZ11vv10_kernelE8W0p_smem;
	add.s32 	%r93, %r61, 8;
	mov.u32 	%r62, _ZZ11vv10_kernelE7Kp_smem;
	add.s32 	%r92, %r62, 8;
	neg.s32 	%r98, %r100;
$L__BB0_9:
	.pragma "nounroll";
	ld.shared.f32 	%f18, [%r97+-8];
	sub.f32 	%f19, %f18, %f186;
	ld.shared.f32 	%f20, [%r96+-8];
	sub.f32 	%f21, %f20, %f187;
	ld.shared.f32 	%f22, [%r95+-8];
	sub.f32 	%f23, %f22, %f188;
	mul.f32 	%f24, %f21, %f21;
	fma.rn.f32 	%f25, %f19, %f19, %f24;
	fma.rn.f32 	%f26, %f23, %f23, %f25;
	ld.shared.f32 	%f27, [%r93+-8];
	ld.shared.f32 	%f28, [%r92+-8];
	fma.rn.f32 	%f29, %f27, %f26, %f28;
	fma.rn.f32 	%f30, %f189, %f26, %f190;
	add.f32 	%f31, %f30, %f29;
	mul.f32 	%f32, %f30, %f31;
	add.f32 	%f33, %f30, %f31;
	ld.shared.f32 	%f34, [%r94+-8];
	mul.f32 	%f35, %f29, %f32;
	mul.f32 	%f36, %f32, %f35;
	div.rn.f32 	%f37, %f34, %f36;
	mul.f32 	%f38, %f32, %f37;
	cvt.f64.f32 	%fd50, %f38;
	add.f64 	%fd51, %fd102, %fd50;
	mul.f32 	%f39, %f33, %f37;
	cvt.f64.f32 	%fd52, %f39;
	add.f64 	%fd53, %fd103, %fd52;
	mul.f32 	%f40, %f26, %f37;
	mul.f32 	%f41, %f33, %f40;
	cvt.f64.f32 	%fd54, %f41;
	add.f64 	%fd55, %fd104, %fd54;
	ld.shared.f32 	%f42, [%r97+-4];
	sub.f32 	%f43, %f42, %f186;
	ld.shared.f32 	%f44, [%r96+-4];
	sub.f32 	%f45, %f44, %f187;
	ld.shared.f32 	%f46, [%r95+-4];
	sub.f32 	%f47, %f46, %f188;
	mul.f32 	%f48, %f45, %f45;
	fma.rn.f32 	%f49, %f43, %f43, %f48;
	fma.rn.f32 	%f50, %f47, %f47, %f49;
	ld.shared.f32 	%f51, [%r93+-4];
	ld.shared.f32 	%f52, [%r92+-4];
	fma.rn.f32 	%f53, %f51, %f50, %f52;
	fma.rn.f32 	%f54, %f189, %f50, %f190;
	add.f32 	%f55, %f54, %f53;
	mul.f32 	%f56, %f54, %f55;
	add.f32 	%f57, %f54, %f55;
	ld.shared.f32 	%f58, [%r94+-4];
	mul.f32 	%f59, %f53, %f56;
	mul.f32 	%f60, %f56, %f59;
	div.rn.f32 	%f61, %f58, %f60;
	mul.f32 	%f62, %f56, %f61;
	cvt.f64.f32 	%fd56, %f62;
	add.f64 	%fd57, %fd51, %fd56;
	mul.f32 	%f63, %f57, %f61;
	cvt.f64.f32 	%fd58, %f63;
	add.f64 	%fd59, %fd53, %fd58;
	mul.f32 	%f64, %f50, %f61;
	mul.f32 	%f65, %f57, %f64;
	cvt.f64.f32 	%fd60, %f65;
	add.f64 	%fd61, %fd55, %fd60;
	ld.shared.f32 	%f66, [%r97];
	sub.f32 	%f67, %f66, %f186;
	ld.shared.f32 	%f68, [%r96];
	sub.f32 	%f69, %f68, %f187;
	ld.shared.f32 	%f70, [%r95];
	sub.f32 	%f71, %f70, %f188;
	mul.f32 	%f72, %f69, %f69;
	fma.rn.f32 	%f73, %f67, %f67, %f72;
	fma.rn.f32 	%f74, %f71, %f71, %f73;
	ld.shared.f32 	%f75, [%r93];
	ld.shared.f32 	%f76, [%r92];
	fma.rn.f32 	%f77, %f75, %f74, %f76;
	fma.rn.f32 	%f78, %f189, %f74, %f190;
	add.f32 	%f79, %f78, %f77;
	mul.f32 	%f80, %f78, %f79;
	add.f32 	%f81, %f78, %f79;
	ld.shared.f32 	%f82, [%r94];
	mul.f32 	%f83, %f77, %f80;
	mul.f32 	%f84, %f80, %f83;
	div.rn.f32 	%f85, %f82, %f84;
	mul.f32 	%f86, %f80, %f85;
	cvt.f64.f32 	%fd62, %f86;
	add.f64 	%fd63, %fd57, %fd62;
	mul.f32 	%f87, %f81, %f85;
	cvt.f64.f32 	%fd64, %f87;
	add.f64 	%fd65, %fd59, %fd64;
	mul.f32 	%f88, %f74, %f85;
	mul.f32 	%f89, %f81, %f88;
	cvt.f64.f32 	%fd66, %f89;
	add.f64 	%fd67, %fd61, %fd66;
	ld.shared.f32 	%f90, [%r97+4];
	sub.f32 	%f91, %f90, %f186;
	ld.shared.f32 	%f92, [%r96+4];
	sub.f32 	%f93, %f92, %f187;
	ld.shared.f32 	%f94, [%r95+4];
	sub.f32 	%f95, %f94, %f188;
	mul.f32 	%f96, %f93, %f93;
	fma.rn.f32 	%f97, %f91, %f91, %f96;
	fma.rn.f32 	%f98, %f95, %f95, %f97;
	ld.shared.f32 	%f99, [%r93+4];
	ld.shared.f32 	%f100, [%r92+4];
	fma.rn.f32 	%f101, %f99, %f98, %f100;
	fma.rn.f32 	%f102, %f189, %f98, %f190;
	add.f32 	%f103, %f102, %f101;
	mul.f32 	%f104, %f102, %f103;
	add.f32 	%f105, %f102, %f103;
	ld.shared.f32 	%f106, [%r94+4];
	mul.f32 	%f107, %f101, %f104;
	mul.f32 	%f108, %f104, %f107;
	div.rn.f32 	%f109, %f106, %f108;
	mul.f32 	%f110, %f104, %f109;
	cvt.f64.f32 	%fd68, %f110;
	add.f64 	%fd102, %fd63, %fd68;
	mul.f32 	%f111, %f105, %f109;
	cvt.f64.f32 	%fd69, %f111;
	add.f64 	%fd103, %fd65, %fd69;
	mul.f32 	%f112, %f98, %f109;
	mul.f32 	%f113, %f105, %f112;
	cvt.f64.f32 	%fd70, %f113;
	add.f64 	%fd104, %fd67, %fd70;
	add.s32 	%r98, %r98, 4;
	add.s32 	%r97, %r97, 16;
	add.s32 	%r96, %r96, 16;
	add.s32 	%r95, %r95, 16;
	add.s32 	%r94, %r94, 16;
	add.s32 	%r93, %r93, 16;
	add.s32 	%r92, %r92, 16;
	setp.ne.s32 	%p6, %r98, 0;
	@%p6 bra 	$L__BB0_9;
$L__BB0_10:
	setp.eq.s32 	%p7, %r9, 0;
	@%p7 bra 	$L__BB0_15;
	setp.eq.s32 	%p8, %r9, 1;
	@%p8 bra 	$L__BB0_13;
	shl.b32 	%r63, %r100, 2;
	mov.u32 	%r64, _ZZ11vv10_kernelE7xj_smem;
	add.s32 	%r65, %r64, %r63;
	ld.shared.f32 	%f114, [%r65];
	sub.f32 	%f115, %f114, %f186;
	mov.u32 	%r66, _ZZ11vv10_kernelE7yj_smem;
	add.s32 	%r67, %r66, %r63;
	ld.shared.f32 	%f116, [%r67];
	sub.f32 	%f117, %f116, %f187;
	mov.u32 	%r68, _ZZ11vv10_kernelE7zj_smem;
	add.s32 	%r69, %r68, %r63;
	ld.shared.f32 	%f118, [%r69];
	sub.f32 	%f119, %f118, %f188;
	mul.f32 	%f120, %f117, %f117;
	fma.rn.f32 	%f121, %f115, %f115, %f120;
	fma.rn.f32 	%f122, %f119, %f119, %f121;
	mov.u32 	%r70, _ZZ11vv10_kernelE8W0p_smem;
	add.s32 	%r71, %r70, %r63;
	ld.shared.f32 	%f123, [%r71];
	mov.u32 	%r72, _ZZ11vv10_kernelE7Kp_smem;
	add.s32 	%r73, %r72, %r63;
	ld.shared.f32 	%f124, [%r73];
	fma.rn.f32 	%f125, %f123, %f122, %f124;
	fma.rn.f32 	%f126, %f189, %f122, %f190;
	add.f32 	%f127, %f126, %f125;
	mul.f32 	%f128, %f126, %f127;
	add.f32 	%f129, %f126, %f127;
	mov.u32 	%r74, _ZZ11vv10_kernelE8RpW_smem;
	add.s32 	%r75, %r74, %r63;
	ld.shared.f32 	%f130, [%r75];
	mul.f32 	%f131, %f125, %f128;
	mul.f32 	%f132, %f128, %f131;
	div.rn.f32 	%f133, %f130, %f132;
	mul.f32 	%f134, %f128, %f133;
	cvt.f64.f32 	%fd72, %f134;
	add.f64 	%fd73, %fd102, %fd72;
	mul.f32 	%f135, %f129, %f133;
	cvt.f64.f32 	%fd74, %f135;
	add.f64 	%fd75, %fd103, %fd74;
	mul.f32 	%f136, %f122, %f133;
	mul.f32 	%f137, %f129, %f136;
	cvt.f64.f32 	%fd76, %f137;
	add.f64 	%fd77, %fd104, %fd76;
	ld.shared.f32 	%f138, [%r65+4];
	sub.f32 	%f139, %f138, %f186;
	ld.shared.f32 	%f140, [%r67+4];
	sub.f32 	%f141, %f140, %f187;
	ld.shared.f32 	%f142, [%r69+4];
	sub.f32 	%f143, %f142, %f188;
	mul.f32 	%f144, %f141, %f141;
	fma.rn.f32 	%f145, %f139, %f139, %f144;
	fma.rn.f32 	%f146, %f143, %f143, %f145;
	ld.shared.f32 	%f147, [%r71+4];
	ld.shared.f32 	%f148, [%r73+4];
	fma.rn.f32 	%f149, %f147, %f146, %f148;
	fma.rn.f32 	%f150, %f189, %f146, %f190;
	add.f32 	%f151, %f150, %f149;
	mul.f32 	%f152, %f150, %f151;
	add.f32 	%f153, %f150, %f151;
	ld.shared.f32 	%f154, [%r75+4];
	mul.f32 	%f155, %f149, %f152;
	mul.f32 	%f156, %f152, %f155;
	div.rn.f32 	%f157, %f154, %f156;
	mul.f32 	%f158, %f152, %f157;
	cvt.f64.f32 	%fd78, %f158;
	add.f64 	%fd102, %fd73, %fd78;
	mul.f32 	%f159, %f153, %f157;
	cvt.f64.f32 	%fd79, %f159;
	add.f64 	%fd103, %fd75, %fd79;
	mul.f32 	%f160, %f146, %f157;
	mul.f32 	%f161, %f153, %f160;
	cvt.f64.f32 	%fd80, %f161;
	add.f64 	%fd104, %fd77, %fd80;
	add.s32 	%r100, %r100, 2;
$L__BB0_13:
	and.b32  	%r76, %r8, 1;
	setp.eq.b32 	%p9, %r76, 1;
	not.pred 	%p10, %p9;
	@%p10 bra 	$L__BB0_15;
	shl.b32 	%r77, %r100, 2;
	mov.u32 	%r78, _ZZ11vv10_kernelE7xj_smem;
	add.s32 	%r79, %r78, %r77;
	ld.shared.f32 	%f162, [%r79];
	sub.f32 	%f163, %f162, %f186;
	mov.u32 	%r80, _ZZ11vv10_kernelE7yj_smem;
	add.s32 	%r81, %r80, %r77;
	ld.shared.f32 	%f164, [%r81];
	sub.f32 	%f165, %f164, %f187;
	mov.u32 	%r82, _ZZ11vv10_kernelE7zj_smem;
	add.s32 	%r83, %r82, %r77;
	ld.shared.f32 	%f166, [%r83];
	sub.f32 	%f167, %f166, %f188;
	mul.f32 	%f168, %f165, %f165;
	fma.rn.f32 	%f169, %f163, %f163, %f168;
	fma.rn.f32 	%f170, %f167, %f167, %f169;
	mov.u32 	%r84, _ZZ11vv10_kernelE8W0p_smem;
	add.s32 	%r85, %r84, %r77;
	ld.shared.f32 	%f171, [%r85];
	mov.u32 	%r86, _ZZ11vv10_kernelE7Kp_smem;
	add.s32 	%r87, %r86, %r77;
	ld.shared.f32 	%f172, [%r87];
	fma.rn.f32 	%f173, %f171, %f170, %f172;
	fma.rn.f32 	%f174, %f189, %f170, %f190;
	add.f32 	%f175, %f174, %f173;
	mul.f32 	%f176, %f174, %f175;
	add.f32 	%f177, %f174, %f175;
	mov.u32 	%r88, _ZZ11vv10_kernelE8RpW_smem;
	add.s32 	%r89, %r88, %r77;
	ld.shared.f32 	%f178, [%r89];
	mul.f32 	%f179, %f173, %f176;
	mul.f32 	%f180, %f176, %f179;
	div.rn.f32 	%f181, %f178, %f180;
	mul.f32 	%f182, %f176, %f181;
	cvt.f64.f32 	%fd81, %f182;
	add.f64 	%fd102, %fd102, %fd81;
	mul.f32 	%f183, %f177, %f181;
	cvt.f64.f32 	%fd82, %f183;
	add.f64 	%fd103, %fd103, %fd82;
	mul.f32 	%f184, %f170, %f181;
	mul.f32 	%f185, %f177, %f184;
	cvt.f64.f32 	%fd83, %f185;
	add.f64 	%fd104, %fd104, %fd83;
$L__BB0_15:
	bar.sync 	0;
	add.s32 	%r91, %r91, %r1;
	setp.lt.s32 	%p11, %r91, %r32;
	sub.s32 	%r90, %r90, %r1;
	@%p11 bra 	$L__BB0_4;
	mul.f64 	%fd105, %fd102, 0dBFF8000000000000;
$L__BB0_17:
	setp.ge.s32 	%p12, %r3, %r33;
	@%p12 bra 	$L__BB0_19;
	cvta.to.global.u64 	%rd34, %rd5;
	mul.wide.s32 	%rd35, %r3, 8;
	add.s64 	%rd36, %rd34, %rd35;
	st.global.f64 	[%rd36], %fd105;
	cvta.to.global.u64 	%rd37, %rd6;
	add.s64 	%rd38, %rd37, %rd35;
	st.global.f64 	[%rd38], %fd103;
	cvta.to.global.u64 	%rd39, %rd7;
	add.s64 	%rd40, %rd39, %rd35;
	st.global.f64 	[%rd40], %fd104;
$L__BB0_19:
	ret;

}


// ===== COMPILED SASS (sm_100) =====

	.target	sm_100

	.elftype	@"ET_EXEC"


//--------------------- .note.nv.tkinfo           --------------------------
	.section	.note.nv.tkinfo,"",@"SHT_NOTE"
	.sectionflags	@"SHF_NOTE_NV_TKINFO"
	.tkinfo
        /*0018*/ 	.word	0x00000002
        /*0030*/ 	.string	""
        /*0030*/ 	.string	"ptxas"
        /*0030*/ 	.string	"Cuda compilation tools, release 13.0, V13.0.88"
        /*0030*/ 	.string	"Build cuda_13.0.r13.0/compiler.36424714_0"
        /*0030*/ 	.string	"-arch sm_100 -m 64 "



//--------------------- .note.nv.cuinfo           --------------------------
	.section	.note.nv.cuinfo,"",@"SHT_NOTE"
	.sectionflags	@"SHF_NOTE_NV_CUINFO"
        /*0018*/ 	.short	0x0002
        /*001a*/ 	.short	0x0064
        /*001c*/ 	.short	0x0082
	.zero		2


//--------------------- .nv.info                  --------------------------
	.section	.nv.info,"",@"SHT_CUDA_INFO"
	.align	4


	//----- nvinfo : EIATTR_REGCOUNT
	.align		4
        /*0000*/ 	.byte	0x04, 0x2f
        /*0002*/ 	.short	(.L_1 - .L_0)
	.align		4
.L_0:
        /*0004*/ 	.word	index@(vv10_kernel)
        /*0008*/ 	.word	0x00000020


	//----- nvinfo : EIATTR_FRAME_SIZE
	.align		4
.L_1:
        /*000c*/ 	.byte	0x04, 0x11
        /*000e*/ 	.short	(.L_3 - .L_2)
	.align		4
.L_2:
        /*0010*/ 	.word	index@($__internal_0_$__cuda_sm3x_div_rn_noftz_f32_slowpath)
        /*0014*/ 	.word	0x00000000


	//----- nvinfo : EIATTR_FRAME_SIZE
	.align		4
.L_3:
        /*0018*/ 	.byte	0x04, 0x11
        /*001a*/ 	.short	(.L_5 - .L_4)
	.align		4
.L_4:
        /*001c*/ 	.word	index@(vv10_kernel)
        /*0020*/ 	.word	0x00000000


	//----- nvinfo : EIATTR_MIN_STACK_SIZE
	.align		4
.L_5:
        /*0024*/ 	.byte	0x04, 0x12
        /*0026*/ 	.short	(.L_7 - .L_6)
	.align		4
.L_6:
        /*0028*/ 	.word	index@(vv10_kernel)
        /*002c*/ 	.word	0x00000000
.L_7:


//--------------------- .nv.compat                --------------------------
	.section	.nv.compat,"",@"SHT_CUDA_COMPAT_INFO"
	.align	4
        /*0000*/ 	.byte	0x02, 0x09, 0x00, 0x00, 0x02, 0x02, 0x01, 0x00, 0x02, 0x05, 0x05, 0x00, 0x03, 0x07, 0x01, 0x01
        /*0010*/ 	.byte	0x02, 0x03, 0x00, 0x00, 0x02, 0x06, 0x01, 0x00, 0x04, 0x0b, 0x08, 0x00, 0x01, 0x00, 0x00, 0x00
        /*0020*/ 	.byte	0x00, 0x00, 0x00, 0x00


//--------------------- .nv.info.vv10_kernel      --------------------------
	.section	.nv.info.vv10_kernel,"",@"SHT_CUDA_INFO"
	.sectionflags	@""
	.align	4


	//----- nvinfo : EIATTR_CUDA_API_VERSION
	.align		4
        /*0000*/ 	.byte	0x04, 0x37
        /*0002*/ 	.short	(.L_9 - .L_8)
.L_8:
        /*0004*/ 	.word	0x00000082


	//----- nvinfo : EIATTR_KPARAM_INFO
	.align		4
.L_9:
        /*0008*/ 	.byte	0x04, 0x17
        /*000a*/ 	.short	(.L_11 - .L_10)
.L_10:
        /*000c*/ 	.word	0x00000000
        /*0010*/ 	.short	0x000b
        /*0012*/ 	.short	0x0054
        /*0014*/ 	.byte	0x00, 0xf0, 0x11, 0x00


	//----- nvinfo : EIATTR_KPARAM_INFO
	.align		4
.L_11:
        /*0018*/ 	.byte	0x04, 0x17
        /*001a*/ 	.short	(.L_13 - .L_12)
.L_12:
        /*001c*/ 	.word	0x00000000
        /*0020*/ 	.short	0x000a
        /*0022*/ 	.short	0x0050
        /*0024*/ 	.byte	0x00, 0xf0, 0x11, 0x00


	//----- nvinfo : EIATTR_KPARAM_INFO
	.align		4
.L_13:
        /*0028*/ 	.byte	0x04, 0x17
        /*002a*/ 	.short	(.L_15 - .L_14)
.L_14:
        /*002c*/ 	.word	0x00000000
        /*0030*/ 	.short	0x0009
        /*0032*/ 	.short	0x0048
        /*0034*/ 	.byte	0x00, 0xf5, 0x21, 0x00


	//----- nvinfo : EIATTR_KPARAM_INFO
	.align		4
.L_15:
        /*0038*/ 	.byte	0x04, 0x17
        /*003a*/ 	.short	(.L_17 - .L_16)
.L_16:
        /*003c*/ 	.word	0x00000000
        /*0040*/ 	.short	0x0008
        /*0042*/ 	.short	0x0040
        /*0044*/ 	.byte	0x00, 0xf5, 0x21, 0x00


	//----- nvinfo : EIATTR_KPARAM_INFO
	.align		4
.L_17:
        /*0048*/ 	.byte	0x04, 0x17
        /*004a*/ 	.short	(.L_19 - .L_18)
.L_18:
        /*004c*/ 	.word	0x00000000
        /*0050*/ 	.short	0x0007
        /*0052*/ 	.short	0x0038
        /*0054*/ 	.byte	0x00, 0xf5, 0x21, 0x00


	//----- nvinfo : EIATTR_KPARAM_INFO
	.align		4
.L_19:
        /*0058*/ 	.byte	0x04, 0x17
        /*005a*/ 	.short	(.L_21 - .L_20)
.L_20:
        /*005c*/ 	.word	0x00000000
        /*0060*/ 	.short	0x0006
        /*0062*/ 	.short	0x0030
        /*0064*/ 	.byte	0x00, 0xf5, 0x21, 0x00


	//----- nvinfo : EIATTR_KPARAM_INFO
	.align		4
.L_21:
        /*0068*/ 	.byte	0x04, 0x17
        /*006a*/ 	.short	(.L_23 - .L_22)
.L_22:
        /*006c*/ 	.word	0x00000000
        /*0070*/ 	.short	0x0005
        /*0072*/ 	.short	0x0028
        /*0074*/ 	.byte	0x00, 0xf5, 0x21, 0x00


	//----- nvinfo : EIATTR_KPARAM_INFO
	.align		4
.L_23:
        /*0078*/ 	.byte	0x04, 0x17
        /*007a*/ 	.short	(.L_25 - .L_24)
.L_24:
        /*007c*/ 	.word	0x00000000
        /*0080*/ 	.short	0x0004
        /*0082*/ 	.short	0x0020
        /*0084*/ 	.byte	0x00, 0xf5, 0x21, 0x00


	//----- nvinfo : EIATTR_KPARAM_INFO
	.align		4
.L_25:
        /*0088*/ 	.byte	0x04, 0x17
        /*008a*/ 	.short	(.L_27 - .L_26)
.L_26:
        /*008c*/ 	.word	0x00000000
        /*0090*/ 	.short	0x0003
        /*0092*/ 	.short	0x0018
        /*0094*/ 	.byte	0x00, 0xf5, 0x21, 0x00


	//----- nvinfo : EIATTR_KPARAM_INFO
	.align		4
.L_27:
        /*0098*/ 	.byte	0x04, 0x17
        /*009a*/ 	.short	(.L_29 - .L_28)
.L_28:
        /*009c*/ 	.word	0x00000000
        /*00a0*/ 	.short	0x0002
        /*00a2*/ 	.short	0x0010
        /*00a4*/ 	.byte	0x00, 0xf5, 0x21, 0x00


	//----- nvinfo : EIATTR_KPARAM_INFO
	.align		4
.L_29:
        /*00a8*/ 	.byte	0x04, 0x17
        /*00aa*/ 	.short	(.L_31 - .L_30)
.L_30:
        /*00ac*/ 	.word	0x00000000
        /*00b0*/ 	.short	0x0001
        /*00b2*/ 	.short	0x0008
        /*00b4*/ 	.byte	0x00, 0xf5, 0x21, 0x00


	//----- nvinfo : EIATTR_KPARAM_INFO
	.align		4
.L_31:
        /*00b8*/ 	.byte	0x04, 0x17
        /*00ba*/ 	.short	(.L_33 - .L_32)
.L_32:
        /*00bc*/ 	.word	0x00000000
        /*00c0*/ 	.short	0x0000
        /*00c2*/ 	.short	0x0000
        /*00c4*/ 	.byte	0x00, 0xf5, 0x21, 0x00


	//----- nvinfo : EIATTR_SPARSE_MMA_MASK
	.align		4
.L_33:
        /*00c8*/ 	.byte	0x03, 0x50
        /*00ca*/ 	.short	0x0000


	//----- nvinfo : EIATTR_MAXREG_COUNT
	.align		4
        /*00cc*/ 	.byte	0x03, 0x1b
        /*00ce*/ 	.short	0x00ff


	//----- nvinfo : EIATTR_NUM_BARRIERS
	.align		4
        /*00d0*/ 	.byte	0x02, 0x4c
        /*00d2*/ 	.byte	0x01
	.zero		1


	//----- nvinfo : EIATTR_MERCURY_ISA_VERSION
	.align		4
        /*00d4*/ 	.byte	0x03, 0x5f
        /*00d6*/ 	.short	0x0101


	//----- nvinfo : EIATTR_VRC_CTA_INIT_COUNT
	.align		4
        /*00d8*/ 	.byte	0x02, 0x4a
	.zero		1
	.zero		1


	//----- nvinfo : EIATTR_EXIT_INSTR_OFFSETS
	.align		4
        /*00dc*/ 	.byte	0x04, 0x1c
        /*00de*/ 	.short	(.L_35 - .L_34)


	//   ....[0]....
.L_34:
        /*00e0*/ 	.word	0x00001e50


	//   ....[1]....
        /*00e4*/ 	.word	0x00001ef0


	//----- nvinfo : EIATTR_CRS_STACK_SIZE
	.align		4
.L_35:
        /*00e8*/ 	.byte	0x04, 0x1e
        /*00ea*/ 	.short	(.L_37 - .L_36)
.L_36:
        /*00ec*/ 	.word	0x00000000


	//----- nvinfo : EIATTR_CBANK_PARAM_SIZE
	.align		4
.L_37:
        /*00f0*/ 	.byte	0x03, 0x19
        /*00f2*/ 	.short	0x0058


	//----- nvinfo : EIATTR_PARAM_CBANK
	.align		4
        /*00f4*/ 	.byte	0x04, 0x0a
        /*00f6*/ 	.short	(.L_39 - .L_38)
	.align		4
.L_38:
        /*00f8*/ 	.word	index@(.nv.constant0.vv10_kernel)
        /*00fc*/ 	.short	0x0380
        /*00fe*/ 	.short	0x0058


	//----- nvinfo : EIATTR_SW_WAR
	.align		4
.L_39:
        /*0100*/ 	.byte	0x04, 0x36
        /*0102*/ 	.short	(.L_41 - .L_40)
.L_40:
        /*0104*/ 	.word	0x00000008
.L_41:


//--------------------- .nv.callgraph             --------------------------
	.section	.nv.callgraph,"",@"SHT_CUDA_CALLGRAPH"
	.align	4
	.sectionentsize	8
	.align		4
        /*0000*/ 	.word	0x00000000
	.align		4
        /*0004*/ 	.word	0xffffffff
	.align		4
        /*0008*/ 	.word	0x00000000
	.align		4
        /*000c*/ 	.word	0xfffffffe
	.align		4
        /*0010*/ 	.word	0x00000000
	.align		4
        /*0014*/ 	.word	0xfffffffd
	.align		4
        /*0018*/ 	.word	0x00000000
	.align		4
        /*001c*/ 	.word	0xfffffffc


//--------------------- .text.vv10_kernel         --------------------------
	.section	.text.vv10_kernel,"ax",@progbits
	.align	128
        .global         vv10_kernel
        .type           vv10_kernel,@function
        .size           vv10_kernel,(.L_x_34 - vv10_kernel)
        .other          vv10_kernel,@"STO_CUDA_ENTRY STV_DEFAULT"
vv10_kernel:
.text.vv10_kernel:
[----:B------:R-:W-:Y:S01]  /*0000*/  LDC R1, c[0x0][0x37c] ;  /* 0x0000df00ff017b82 */ /* 0x000fe20000000800 */
[----:B------:R-:W0:Y:S07]  /*0010*/  S2R R3, SR_TID.X ;  /* 0x0000000000037919 */ /* 0x000e2e0000002100 */
[----:B------:R-:W1:Y:S01]  /*0020*/  LDC R11, c[0x0][0x3d4] ;  /* 0x0000f500ff0b7b82 */ /* 0x000e620000000800 */
[----:B------:R-:W0:Y:S01]  /*0030*/  LDCU UR18, c[0x0][0x360] ;  /* 0x00006c00ff1277ac */ /* 0x000e220008000800 */
[----:B------:R-:W0:Y:S01]  /*0040*/  S2R R4, SR_CTAID.X ;  /* 0x0000000000047919 */ /* 0x000e220000002500 */
[----:B------:R-:W2:Y:S05]  /*0050*/  LDCU.64 UR14, c[0x0][0x358] ;  /* 0x00006b00ff0e77ac */ /* 0x000eaa0008000a00 */
[----:B------:R-:W3:Y:S01]  /*0060*/  LDC.64 R12, c[0x0][0x3b0] ;  /* 0x0000ec00ff0c7b82 */ /* 0x000ee20000000a00 */
[----:B------:R-:W4:Y:S07]  /*0070*/  LDCU UR6, c[0x0][0x3d0] ;  /* 0x00007a00ff0677ac */ /* 0x000f2e0008000800 */
[----:B------:R-:W5:Y:S01]  /*0080*/  LDC.64 R18, c[0x0][0x3b8] ;  /* 0x0000ee00ff127b82 */ /* 0x000f620000000a00 */
[----:B0-----:R-:W-:-:S05]  /*0090*/  IMAD R4, R4, UR18, R3 ;  /* 0x0000001204047c24 */ /* 0x001fca000f8e0203 */
[----:B-1----:R-:W-:-:S13]  /*00a0*/  ISETP.GE.AND P0, PT, R4, R11, PT ;  /* 0x0000000b0400720c */ /* 0x002fda0003f06270 */
[----:B------:R-:W0:Y:S01]  /*00b0*/  @!P0 LDC.64 R20, c[0x0][0x3a0] ;  /* 0x0000e800ff148b82 */ /* 0x000e220000000a00 */
[----:B---3--:R-:W-:-:S04]  /*00c0*/  @!P0 IMAD.WIDE R12, R4, 0x8, R12 ;  /* 0x00000008040c8825 */ /* 0x008fc800078e020c */
[C---:B-----5:R-:W-:Y:S02]  /*00d0*/  @!P0 IMAD.WIDE R18, R4.reuse, 0x8, R18 ;  /* 0x0000000804128825 */ /* 0x060fe400078e0212 */
[----:B--2---:R-:W2:Y:S04]  /*00e0*/  @!P0 LDG.E.64 R12, desc[UR14][R12.64] ;  /* 0x0000000e0c0c8981 */ /* 0x004ea8000c1e1b00 */
[----:B------:R-:W3:Y:S01]  /*00f0*/  @!P0 LDG.E.64 R18, desc[UR14][R18.64] ;  /* 0x0000000e12128981 */ /* 0x000ee2000c1e1b00 */
[----:B0-----:R-:W-:-:S04]  /*0100*/  @!P0 IMAD.WIDE R20, R4, 0x8, R20 ;  /* 0x0000000804148825 */ /* 0x001fc800078e0214 */
[C---:B------:R-:W-:Y:S02]  /*0110*/  @!P0 IMAD.WIDE R22, R11.reuse, 0x8, R20 ;  /* 0x000000080b168825 */ /* 0x040fe400078e0214 */
[----:B------:R-:W5:Y:S02]  /*0120*/  @!P0 LDG.E.64 R20, desc[UR14][R20.64] ;  /* 0x0000000e14148981 */ /* 0x000f64000c1e1b00 */
[----:B------:R-:W-:Y:S02]  /*0130*/  @!P0 IMAD.WIDE R10, R11, 0x8, R22 ;  /* 0x000000080b0a8825 */ /* 0x000fe400078e0216 */
[----:B------:R-:W5:Y:S04]  /*0140*/  @!P0 LDG.E.64 R22, desc[UR14][R22.64] ;  /* 0x0000000e16168981 */ /* 0x000f68000c1e1b00 */
[----:B------:R0:W5:Y:S01]  /*0150*/  @!P0 LDG.E.64 R24, desc[UR14][R10.64] ;  /* 0x0000000e0a188981 */ /* 0x000162000c1e1b00 */
[----:B----4-:R-:W-:Y:S01]  /*0160*/  UISETP.GE.AND UP0, UPT, UR6, 0x1, UPT ;  /* 0x000000010600788c */ /* 0x010fe2000bf06270 */
[----:B------:R-:W-:-:S02]  /*0170*/  CS2R R16, SRZ ;  /* 0x0000000000107805 */ /* 0x000fc4000001ff00 */
[----:B------:R-:W-:Y:S01]  /*0180*/  CS2R R14, SRZ ;  /* 0x00000000000e7805 */ /* 0x000fe2000001ff00 */
[----:B0-----:R-:W-:Y:S01]  /*0190*/  HFMA2 R10, -RZ, RZ, 0, 0 ;  /* 0x00000000ff0a7431 */ /* 0x001fe200000001ff */
[----:B------:R-:W-:Y:S01]  /*01a0*/  MOV R11, 0x80000000 ;  /* 0x80000000000b7802 */ /* 0x000fe20000000f00 */
[----:B--2---:R0:W1:Y:S08]  /*01b0*/  @!P0 F2F.F32.F64 R8, R12 ;  /* 0x0000000c00088310 */ /* 0x0040700000301000 */
[----:B---3--:R0:W2:Y:S08]  /*01c0*/  @!P0 F2F.F32.F64 R9, R18 ;  /* 0x0000001200098310 */ /* 0x0080b00000301000 */
[----:B-----5:R0:W3:Y:S08]  /*01d0*/  @!P0 F2F.F32.F64 R5, R20 ;  /* 0x0000001400058310 */ /* 0x0200f00000301000 */
[----:B------:R0:W4:Y:S08]  /*01e0*/  @!P0 F2F.F32.F64 R6, R22 ;  /* 0x0000001600068310 */ /* 0x0001300000301000 */
[----:B------:R0:W0:Y:S01]  /*01f0*/  @!P0 F2F.F32.F64 R7, R24 ;  /* 0x0000001800078310 */ /* 0x0000220000301000 */
[----:B-123--:R-:W-:Y:S05]  /*0200*/  BRA.U !UP0, `(.L_x_0) ;  /* 0x0000001d08087547 */ /* 0x00efea000b800000 */
[----:B------:R-:W1:Y:S01]  /*0210*/  S2UR UR5, SR_CgaCtaId ;  /* 0x00000000000579c3 */ /* 0x000e620000008800 */
[----:B------:R-:W-:Y:S01]  /*0220*/  UMOV UR4, 0x400 ;  /* 0x0000040000047882 */ /* 0x000fe20000000000 */
[----:B------:R-:W-:Y:S01]  /*0230*/  CS2R R14, SRZ ;  /* 0x00000000000e7805 */ /* 0x000fe2000001ff00 */
[----:B------:R-:W-:Y:S01]  /*0240*/  UIADD3 UR4, UPT, UPT, UR4, 0xa00, URZ ;  /* 0x00000a0004047890 */ /* 0x000fe2000fffe0ff */
[----:B------:R-:W-:Y:S02]  /*0250*/  CS2R R16, SRZ ;  /* 0x0000000000107805 */ /* 0x000fe4000001ff00 */
[----:B0-----:R-:W-:Y:S01]  /*0260*/  CS2R R12, SRZ ;  /* 0x00000000000c7805 */ /* 0x001fe2000001ff00 */
[----:B------:R-:W0:Y:S01]  /*0270*/  LDCU UR19, c[0x0][0x3d0] ;  /* 0x00007a00ff1377ac */ /* 0x000e220008000800 */
[----:B------:R-:W-:Y:S02]  /*0280*/  USHF.L.U32 UR6, UR6, 0x1, URZ ;  /* 0x0000000106067899 */ /* 0x000fe400080006ff */
[----:B-1----:R-:W-:-:S06]  /*0290*/  ULEA UR4, UR5, UR4, 0x18 ;  /* 0x0000000405047291 */ /* 0x002fcc000f8ec0ff */
[----:B------:R-:W-:Y:S01]  /*02a0*/  LEA R10, R3, UR4, 0x2 ;  /* 0x00000004030a7c11 */ /* 0x000fe2000f8e10ff */
[----:B0-----:R-:W-:-:S06]  /*02b0*/  UMOV UR4, URZ ;  /* 0x000000ff00047c82 */ /* 0x001fcc0008000000 */
.L_x_21:
[----:B0-----:R-:W0:Y:S01]  /*02c0*/  LDC R0, c[0x0][0x3d0] ;  /* 0x0000f400ff007b82 */ /* 0x001e220000000800 */
[----:B------:R-:W-:Y:S01]  /*02d0*/  IADD3 R26, PT, PT, R3, UR4, RZ ;  /* 0x00000004031a7c10 */ /* 0x000fe2000fffe0ff */
[----:B------:R-:W-:Y:S01]  /*02e0*/  UISETP.LT.AND UP0, UPT, UR19, 0x80, UPT ;  /* 0x000000801300788c */ /* 0x000fe2000bf01270 */
[----:B------:R-:W-:Y:S03]  /*02f0*/  BSSY.RECONVERGENT B0, `(.L_x_1) ;  /* 0x0000033000007945 */ /* 0x000fe60003800200 */
[----:B------:R-:W-:-:S04]  /*0300*/  USEL UR5, UR19, 0x80, UP0 ;  /* 0x0000008013057887 */ /* 0x000fc80008000000 */
[----:B------:R-:W-:-:S04]  /*0310*/  UISETP.LT.AND UP0, UPT, UR5, 0x1, UPT ;  /* 0x000000010500788c */ /* 0x000fc8000bf01270 */
[----:B------:R-:W-:Y:S01]  /*0320*/  USEL UR13, UR5, 0x1, !UP0 ;  /* 0x00000001050d7887 */ /* 0x000fe2000c000000 */
[----:B0-----:R-:W-:-:S13]  /*0330*/  ISETP.GE.AND P0, PT, R26, R0, PT ;  /* 0x000000001a00720c */ /* 0x001fda0003f06270 */
[----:B------:R-:W-:Y:S05]  /*0340*/  @P0 BRA `(.L_x_2) ;  /* 0x0000000000b40947 */ /* 0x000fea0003800000 */
[----:B------:R-:W0:Y:S08]  /*0350*/  LDC.64 R24, c[0x0][0x398] ;  /* 0x0000e600ff187b82 */ /* 0x000e300000000a00 */
[----:B------:R-:W1:Y:S01]  /*0360*/  LDC.64 R20, c[0x0][0x3c0] ;  /* 0x0000f000ff147b82 */ /* 0x000e620000000a00 */
[----:B0-----:R-:W-:-:S05]  /*0370*/  IMAD.WIDE R24, R26, 0x8, R24 ;  /* 0x000000081a187825 */ /* 0x001fca00078e0218 */
[----:B------:R0:W2:Y:S01]  /*0380*/  LDG.E.64 R22, desc[UR14][R24.64] ;  /* 0x0000000e18167981 */ /* 0x0000a2000c1e1b00 */
[----:B------:R-:W-:-:S05]  /*0390*/  IMAD.WIDE.U32 R28, R0, 0x8, R24 ;  /* 0x00000008001c7825 */ /* 0x000fca00078e0018 */
[----:B------:R-:W3:Y:S01]  /*03a0*/  LDG.E.64 R18, desc[UR14][R28.64] ;  /* 0x0000000e1c127981 */ /* 0x000ee2000c1e1b00 */
[----:B------:R-:W-:Y:S01]  /*03b0*/  MOV R27, UR6 ;  /* 0x00000006001b7c02 */ /* 0x000fe20008000f00 */
[----:B-1----:R-:W-:-:S04]  /*03c0*/  IMAD.WIDE R20, R26, 0x8, R20 ;  /* 0x000000081a147825 */ /* 0x002fc800078e0214 */
[----:B0-----:R-:W-:Y:S02]  /*03d0*/  IMAD.WIDE.U32 R24, R27, 0x8, R24 ;  /* 0x000000081b187825 */ /* 0x001fe400078e0018 */
[----:B------:R-:W5:Y:S04]  /*03e0*/  LDG.E.64 R20, desc[UR14][R20.64] ;  /* 0x0000000e14147981 */ /* 0x000f68000c1e1b00 */
[----:B------:R-:W4:Y:S01]  /*03f0*/  LDG.E.64 R24, desc[UR14][R24.64] ;  /* 0x0000000e18187981 */ /* 0x000f22000c1e1b00 */
[----:B--2---:R0:W1:Y:S08]  /*0400*/  F2F.F32.F64 R2, R22 ;  /* 0x0000001600027310 */ /* 0x0040700000301000 */
[----:B---3--:R2:W3:Y:S01]  /*0410*/  F2F.F32.F64 R11, R18 ;  /* 0x00000012000b7310 */ /* 0x0084e20000301000 */
[----:B0-----:R-:W0:Y:S08]  /*0420*/  LDC.64 R22, c[0x0][0x3c8] ;  /* 0x0000f200ff167b82 */ /* 0x001e300000000a00 */
[----:B--2---:R-:W2:Y:S01]  /*0430*/  LDC.64 R18, c[0x0][0x3a8] ;  /* 0x0000ea00ff127b82 */ /* 0x004ea20000000a00 */
[----:B0-----:R-:W-:-:S06]  /*0440*/  IMAD.WIDE R22, R26, 0x8, R22 ;  /* 0x000000081a167825 */ /* 0x001fcc00078e0216 */
[----:B------:R-:W3:Y:S01]  /*0450*/  LDG.E.64 R22, desc[UR14][R22.64] ;  /* 0x0000000e16167981 */ /* 0x000ee2000c1e1b00 */
[----:B--2---:R-:W-:-:S06]  /*0460*/  IMAD.WIDE R18, R26, 0x8, R18 ;  /* 0x000000081a127825 */ /* 0x004fcc00078e0212 */
[----:B------:R-:W2:Y:S01]  /*0470*/  LDG.E.64 R18, desc[UR14][R18.64] ;  /* 0x0000000e12127981 */ /* 0x000ea2000c1e1b00 */
[----:B------:R-:W0:Y:S01]  /*0480*/  S2UR UR10, SR_CgaCtaId ;  /* 0x00000000000a79c3 */ /* 0x000e220000008800 */
[----:B------:R-:W-:Y:S01]  /*0490*/  UMOV UR9, 0x400 ;  /* 0x0000040000097882 */ /* 0x000fe20000000000 */
[----:B----4-:R-:W4:Y:S01]  /*04a0*/  F2F.F32.F64 R26, R24 ;  /* 0x00000018001a7310 */ /* 0x010f220000301000 */
[----:B------:R-:W-:Y:S02]  /*04b0*/  UIADD3 UR5, UPT, UPT, UR9, 0x200, URZ ;  /* 0x0000020009057890 */ /* 0x000fe4000fffe0ff */
[----:B------:R-:W-:Y:S02]  /*04c0*/  UIADD3 UR7, UPT, UPT, UR9, 0x400, URZ ;  /* 0x0000040009077890 */ /* 0x000fe4000fffe0ff */
[----:B------:R-:W-:-:S03]  /*04d0*/  UIADD3 UR8, UPT, UPT, UR9, 0x600, URZ ;  /* 0x0000060009087890 */ /* 0x000fc6000fffe0ff */
[----:B-----5:R5:W4:Y:S01]  /*04e0*/  F2F.F32.F64 R27, R20 ;  /* 0x00000014001b7310 */ /* 0x020b220000301000 */
[----:B0-----:R-:W-:Y:S02]  /*04f0*/  ULEA UR11, UR10, UR9, 0x18 ;  /* 0x000000090a0b7291 */ /* 0x001fe4000f8ec0ff */
[----:B------:R-:W-:Y:S02]  /*0500*/  UIADD3 UR9, UPT, UPT, UR9, 0x800, URZ ;  /* 0x0000080009097890 */ /* 0x000fe4000fffe0ff */
[----:B------:R-:W-:Y:S02]  /*0510*/  ULEA UR5, UR10, UR5, 0x18 ;  /* 0x000000050a057291 */ /* 0x000fe4000f8ec0ff */
[----:B------:R-:W-:Y:S02]  /*0520*/  ULEA UR7, UR10, UR7, 0x18 ;  /* 0x000000070a077291 */ /* 0x000fe4000f8ec0ff */
[----:B------:R-:W-:Y:S02]  /*0530*/  ULEA UR8, UR10, UR8, 0x18 ;  /* 0x000000080a087291 */ /* 0x000fe4000f8ec0ff */
[----:B------:R-:W-:Y:S01]  /*0540*/  ULEA UR9, UR10, UR9, 0x18 ;  /* 0x000000090a097291 */ /* 0x000fe2000f8ec0ff */
[----:B-----5:R-:W-:-:S03]  /*0550*/  LEA R21, R3, UR11, 0x2 ;  /* 0x0000000b03157c11 */ /* 0x020fc6000f8e10ff */
[C---:B------:R-:W-:Y:S02]  /*0560*/  LEA R20, R3.reuse, UR8, 0x2 ;  /* 0x0000000803147c11 */ /* 0x040fe4000f8e10ff */
[C---:B------:R-:W-:Y:S01]  /*0570*/  LEA R25, R3.reuse, UR9, 0x2 ;  /* 0x0000000903197c11 */ /* 0x040fe2000f8e10ff */
[----:B-1----:R0:W-:Y:S01]  /*0580*/  STS [R21], R2 ;  /* 0x0000000215007388 */ /* 0x0021e20000000800 */
[----:B---3--:R-:W-:Y:S08]  /*0590*/  F2F.F32.F64 R23, R22 ;  /* 0x0000001600177310 */ /* 0x008ff00000301000 */
[----:B--2---:R1:W2:Y:S02]  /*05a0*/  F2F.F32.F64 R28, R18 ;  /* 0x00000012001c7310 */ /* 0x0042a40000301000 */
[----:B-1----:R-:W-:-:S02]  /*05b0*/  LEA R18, R3, UR5, 0x2 ;  /* 0x0000000503127c11 */ /* 0x002fc4000f8e10ff */
[----:B------:R-:W-:-:S03]  /*05c0*/  LEA R19, R3, UR7, 0x2 ;  /* 0x0000000703137c11 */ /* 0x000fc6000f8e10ff */
[----:B------:R0:W-:Y:S04]  /*05d0*/  STS [R18], R11 ;  /* 0x0000000b12007388 */ /* 0x0001e80000000800 */
[----:B----4-:R0:W-:Y:S04]  /*05e0*/  STS [R19], R26 ;  /* 0x0000001a13007388 */ /* 0x0101e80000000800 */
[----:B------:R0:W-:Y:S04]  /*05f0*/  STS [R20], R27 ;  /* 0x0000001b14007388 */ /* 0x0001e80000000800 */
[----:B--2---:R0:W-:Y:S04]  /*0600*/  STS [R25], R28 ;  /* 0x0000001c19007388 */ /* 0x0041e80000000800 */
[----:B------:R0:W-:Y:S02]  /*0610*/  STS [R10], R23 ;  /* 0x000000170a007388 */ /* 0x0001e40000000800 */
.L_x_2:
[----:B------:R-:W-:Y:S05]  /*0620*/  BSYNC.RECONVERGENT B0 ;  /* 0x0000000000007941 */ /* 0x000fea0003800200 */
.L_x_1:
[----:B------:R-:W-:Y:S01]  /*0630*/  BAR.SYNC.DEFER_BLOCKING 0x0 ;  /* 0x0000000000007b1d */ /* 0x000fe20000010000 */
[----:B------:R-:W-:Y:S01]  /*0640*/  ISETP.LE.AND P0, PT, R0, UR4, PT ;  /* 0x0000000400007c0c */ /* 0x000fe2000bf03270 */
[----:B------:R-:W-:-:S12]  /*0650*/  ULOP3.LUT UR21, UR13, 0x3, URZ, 0xc0, !UPT ;  /* 0x000000030d157892 */ /* 0x000fd8000f8ec0ff */
[----:B------:R-:W-:Y:S05]  /*0660*/  @P0 BRA `(.L_x_3) ;  /* 0x0000001400d40947 */ /* 0x000fea0003800000 */
[----:B------:R-:W-:Y:S01]  /*0670*/  UISETP.GE.AND UP0, UPT, UR19, 0x4, UPT ;  /* 0x000000041300788c */ /* 0x000fe2000bf06270 */
[----:B------:R-:W-:-:S08]  /*0680*/  UMOV UR5, URZ ;  /* 0x000000ff00057c82 */ /* 0x000fd00008000000 */
[----:B------:R-:W-:Y:S05]  /*0690*/  BRA.U !UP0, `(.L_x_4) ;  /* 0x0000000d08187547 */ /* 0x000fea000b800000 */
[----:B------:R-:W1:Y:S01]  /*06a0*/  S2UR UR8, SR_CgaCtaId ;  /* 0x00000000000879c3 */ /* 0x000e620000008800 */
[----:B------:R-:W-:Y:S01]  /*06b0*/  UMOV UR7, 0x400 ;  /* 0x0000040000077882 */ /* 0x000fe20000000000 */
[----:B------:R-:W-:Y:S02]  /*06c0*/  ULOP3.LUT UR5, UR13, 0xfc, URZ, 0xc0, !UPT ;  /* 0x000000fc0d057892 */ /* 0x000fe4000f8ec0ff */
[----:B------:R-:W-:Y:S02]  /*06d0*/  UIADD3 UR10, UPT, UPT, UR7, 0x200, URZ ;  /* 0x00000200070a7890 */ /* 0x000fe4000fffe0ff */
[----:B------:R-:W-:Y:S02]  /*06e0*/  UIADD3 UR11, UPT, UPT, UR7, 0x400, URZ ;  /* 0x00000400070b7890 */ /* 0x000fe4000fffe0ff */
[----:B------:R-:W-:Y:S02]  /*06f0*/  UIADD3 UR12, UPT, UPT, UR7, 0xa00, URZ ;  /* 0x00000a00070c7890 */ /* 0x000fe4000fffe0ff */
[----:B------:R-:W-:-:S02]  /*0700*/  UIADD3 UR16, UPT, UPT, UR7, 0x800, URZ ;  /* 0x0000080007107890 */ /* 0x000fc4000fffe0ff */
[----:B------:R-:W-:Y:S02]  /*0710*/  UIADD3 UR17, UPT, UPT, UR7, 0x600, URZ ;  /* 0x0000060007117890 */ /* 0x000fe4000fffe0ff */
[----:B------:R-:W-:Y:S02]  /*0720*/  UIADD3 UR20, UPT, UPT, -UR5, URZ, URZ ;  /* 0x000000ff05147290 */ /* 0x000fe4000fffe1ff */
[----:B-1----:R-:W-:Y:S02]  /*0730*/  ULEA UR9, UR8, UR7, 0x18 ;  /* 0x0000000708097291 */ /* 0x002fe4000f8ec0ff */
[----:B------:R-:W-:Y:S02]  /*0740*/  ULEA UR10, UR8, UR10, 0x18 ;  /* 0x0000000a080a7291 */ /* 0x000fe4000f8ec0ff */
[----:B------:R-:W-:Y:S02]  /*0750*/  ULEA UR11, UR8, UR11, 0x18 ;  /* 0x0000000b080b7291 */ /* 0x000fe4000f8ec0ff */
[----:B------:R-:W-:-:S02]  /*0760*/  ULEA UR12, UR8, UR12, 0x18 ;  /* 0x0000000c080c7291 */ /* 0x000fc4000f8ec0ff */
[----:B------:R-:W-:Y:S02]  /*0770*/  ULEA UR16, UR8, UR16, 0x18 ;  /* 0x0000001008107291 */ /* 0x000fe4000f8ec0ff */
[----:B------:R-:W-:Y:S02]  /*0780*/  ULEA UR17, UR8, UR17, 0x18 ;  /* 0x0000001108117291 */ /* 0x000fe4000f8ec0ff */
[----:B------:R-:W-:Y:S02]  /*0790*/  UIADD3 UR7, UPT, UPT, UR9, 0x8, URZ ;  /* 0x0000000809077890 */ /* 0x000fe4000fffe0ff */
[----:B------:R-:W-:Y:S02]  /*07a0*/  UIADD3 UR8, UPT, UPT, UR10, 0x8, URZ ;  /* 0x000000080a087890 */ /* 0x000fe4000fffe0ff */
[----:B------:R-:W-:Y:S02]  /*07b0*/  UIADD3 UR9, UPT, UPT, UR11, 0x8, URZ ;  /* 0x000000080b097890 */ /* 0x000fe4000fffe0ff */
[----:B------:R-:W-:-:S02]  /*07c0*/  UIADD3 UR10, UPT, UPT, UR12, 0x8, URZ ;  /* 0x000000080c0a7890 */ /* 0x000fc4000fffe0ff */
[----:B------:R-:W-:Y:S02]  /*07d0*/  UIADD3 UR11, UPT, UPT, UR16, 0x8, URZ ;  /* 0x00000008100b7890 */ /* 0x000fe4000fffe0ff */
[----:B------:R-:W-:-:S12]  /*07e0*/  UIADD3 UR12, UPT, UPT, UR17, 0x8, URZ ;  /* 0x00000008110c7890 */ /* 0x000fd8000fffe0ff */
.L_x_13:
[----:B0-----:R-:W4:Y:S01]  /*07f0*/  LDS R11, [UR8+-0x8] ;  /* 0xfffff808ff0b7984 */ /* 0x001f220008000800 */
[----:B------:R-:W-:Y:S03]  /*0800*/  BSSY.RECONVERGENT B0, `(.L_x_5) ;  /* 0x000001e000007945 */ /* 0x000fe60003800200 */
[----:B------:R-:W0:Y:S04]  /*0810*/  LDS R0, [UR7+-0x8] ;  /* 0xfffff807ff007984 */ /* 0x000e280008000800 */
[----:B------:R-:W1:Y:S04]  /*0820*/  LDS R2, [UR9+-0x8] ;  /* 0xfffff809ff027984 */ /* 0x000e680008000800 */
[----:B------:R-:W-:Y:S04]  /*0830*/  LDS R18, [UR11+-0x8] ;  /* 0xfffff80bff127984 */ /* 0x000fe80008000800 */
[----:B------:R-:W2:Y:S01]  /*0840*/  LDS R20, [UR12+-0x8] ;  /* 0xfffff80cff147984 */ /* 0x000ea20008000800 */
[----:B----4-:R-:W-:Y:S01]  /*0850*/  FADD R11, -R6, R11 ;  /* 0x0000000b060b7221 */ /* 0x010fe20000000100 */
[----:B0-----:R-:W-:-:S03]  /*0860*/  FADD R0, -R5, R0 ;  /* 0x0000000005007221 */ /* 0x001fc60000000100 */
[----:B------:R-:W-:Y:S01]  /*0870*/  FMUL R11, R11, R11 ;  /* 0x0000000b0b0b7220 */ /* 0x000fe20000400000 */
[----:B-1----:R-:W-:-:S03]  /*0880*/  FADD R2, -R7, R2 ;  /* 0x0000000207027221 */ /* 0x002fc60000000100 */
[----:B------:R-:W-:Y:S02]  /*0890*/  FFMA R11, R0, R0, R11 ;  /* 0x00000000000b7223 */ /* 0x000fe4000000000b */
[----:B------:R-:W0:Y:S02]  /*08a0*/  LDS R0, [UR10+-0x8] ;  /* 0xfffff80aff007984 */ /* 0x000e240008000800 */
[----:B------:R-:W-:-:S04]  /*08b0*/  FFMA R21, R2, R2, R11 ;  /* 0x0000000202157223 */ /* 0x000fc8000000000b */
[----:B--2---:R-:W-:Y:S01]  /*08c0*/  FFMA R11, R21, R18, R20 ;  /* 0x00000012150b7223 */ /* 0x004fe20000000014 */
[----:B------:R-:W-:-:S04]  /*08d0*/  FFMA R2, R8, R21, R9 ;  /* 0x0000001508027223 */ /* 0x000fc80000000009 */
[----:B------:R-:W-:-:S04]  /*08e0*/  FADD R19, R11, R2 ;  /* 0x000000020b137221 */ /* 0x000fc80000000000 */
[----:B------:R-:W-:-:S04]  /*08f0*/  FMUL R20, R2, R19 ;  /* 0x0000001302147220 */ /* 0x000fc80000400000 */
[----:B------:R-:W-:-:S04]  /*0900*/  FMUL R11, R11, R20 ;  /* 0x000000140b0b7220 */ /* 0x000fc80000400000 */
[----:B------:R-:W-:-:S04]  /*0910*/  FMUL R27, R20, R11 ;  /* 0x0000000b141b7220 */ /* 0x000fc80000400000 */
[----:B------:R-:W1:Y:S08]  /*0920*/  MUFU.RCP R11, R27 ;  /* 0x0000001b000b7308 */ /* 0x000e700000001000 */
[----:B0-----:R-:W0:Y:S01]  /*0930*/  FCHK P0, R0, R27 ;  /* 0x0000001b00007302 */ /* 0x001e220000000000 */
[----:B-1----:R-:W-:-:S04]  /*0940*/  FFMA R18, -R27, R11, 1 ;  /* 0x3f8000001b127423 */ /* 0x002fc8000000010b */
[----:B------:R-:W-:Y:S01]  /*0950*/  FFMA R23, R11, R18, R11 ;  /* 0x000000120b177223 */ /* 0x000fe2000000000b */
[----:B------:R-:W-:-:S03]  /*0960*/  FADD R11, R2, R19 ;  /* 0x00000013020b7221 */ /* 0x000fc60000000000 */
[----:B------:R-:W-:-:S04]  /*0970*/  FFMA R24, R0, R23, RZ ;  /* 0x0000001700187223 */ /* 0x000fc800000000ff */
[----:B------:R-:W-:-:S04]  /*0980*/  FFMA R18, -R27, R24, R0 ;  /* 0x000000181b127223 */ /* 0x000fc80000000100 */
[----:B------:R-:W-:Y:S01]  /*0990*/  FFMA R24, R23, R18, R24 ;  /* 0x0000001217187223 */ /* 0x000fe20000000018 */
[----:B0-----:R-:W-:Y:S06]  /*09a0*/  @!P0 BRA `(.L_x_6) ;  /* 0x00000000000c8947 */ /* 0x001fec0003800000 */
[----:B------:R-:W-:-:S07]  /*09b0*/  MOV R2, 0x9d0 ;  /* 0x000009d000027802 */ /* 0x000fce0000000f00 */
[----:B------:R-:W-:Y:S05]  /*09c0*/  CALL.REL.NOINC `($__internal_0_$__cuda_sm3x_div_rn_noftz_f32_slowpath) ;  /* 0x00000014004c7944 */ /* 0x000fea0003c00000 */
[----:B------:R-:W-:-:S07]  /*09d0*/  MOV R24, R0 ;  /* 0x0000000000187202 */ /* 0x000fce0000000f00 */
.L_x_6:
[----:B------:R-:W-:Y:S05]  /*09e0*/  BSYNC.RECONVERGENT B0 ;  /* 0x0000000000007941 */ /* 0x000fea0003800200 */
.L_x_5:
[----:B------:R-:W0:Y:S01]  /*09f0*/  LDS R19, [UR8+-0x4] ;  /* 0xfffffc08ff137984 */ /* 0x000e220008000800 */
[----:B------:R-:W-:Y:S01]  /*0a00*/  FMUL R28, R20, R24 ;  /* 0x00000018141c7220 */ /* 0x000fe20000400000 */
[----:B------:R-:W-:Y:S02]  /*0a10*/  BSSY.RECONVERGENT B0, `(.L_x_7) ;  /* 0x0000027000007945 */ /* 0x000fe40003800200 */
[----:B------:R-:W1:Y:S03]  /*0a20*/  LDS R0, [UR7+-0x4] ;  /* 0xfffffc07ff007984 */ /* 0x000e660008000800 */
[----:B------:R-:W2:Y:S01]  /*0a30*/  F2F.F64.F32 R28, R28 ;  /* 0x0000001c001c7310 */ /* 0x000ea20000201800 */
[----:B------:R-:W3:Y:S04]  /*0a40*/  LDS R2, [UR9+-0x4] ;  /* 0xfffffc09ff027984 */ /* 0x000ee80008000800 */
[----:B------:R-:W-:Y:S04]  /*0a50*/  LDS R23, [UR11+-0x4] ;  /* 0xfffffc0bff177984 */ /* 0x000fe80008000800 */
[----:B------:R-:W4:Y:S01]  /*0a60*/  LDS R25, [UR12+-0x4] ;  /* 0xfffffc0cff197984 */ /* 0x000f220008000800 */
[----:B--2---:R-:W-:Y:S01]  /*0a70*/  DADD R12, R28, R12 ;  /* 0x000000001c0c7229 */ /* 0x004fe2000000000c */
[----:B0-----:R-:W-:Y:S01]  /*0a80*/  FADD R19, -R6, R19 ;  /* 0x0000001306137221 */ /* 0x001fe20000000100 */
[----:B-1----:R-:W-:-:S03]  /*0a90*/  FADD R0, -R5, R0 ;  /* 0x0000000005007221 */ /* 0x002fc60000000100 */
[----:B------:R-:W-:Y:S01]  /*0aa0*/  FMUL R19, R19, R19 ;  /* 0x0000001313137220 */ /* 0x000fe20000400000 */
[----:B---3--:R-:W-:-:S03]  /*0ab0*/  FADD R2, -R7, R2 ;  /* 0x0000000207027221 */ /* 0x008fc60000000100 */
[----:B------:R-:W-:Y:S02]  /*0ac0*/  FFMA R19, R0, R0, R19 ;  /* 0x0000000000137223 */ /* 0x000fe40000000013 */
[----:B------:R-:W0:Y:S02]  /*0ad0*/  LDS R0, [UR10+-0x4] ;  /* 0xfffffc0aff007984 */ /* 0x000e240008000800 */
[----:B------:R-:W-:-:S04]  /*0ae0*/  FFMA R18, R2, R2, R19 ;  /* 0x0000000202127223 */ /* 0x000fc80000000013 */
[----:B----4-:R-:W-:Y:S01]  /*0af0*/  FFMA R23, R18, R23, R25 ;  /* 0x0000001712177223 */ /* 0x010fe20000000019 */
[----:B------:R-:W-:-:S04]  /*0b00*/  FFMA R2, R8, R18, R9 ;  /* 0x0000001208027223 */ /* 0x000fc80000000009 */
[----:B------:R-:W-:-:S04]  /*0b10*/  FADD R22, R23, R2 ;  /* 0x0000000217167221 */ /* 0x000fc80000000000 */
[----:B------:R-:W-:-:S04]  /*0b20*/  FMUL R19, R2, R22 ;  /* 0x0000001602137220 */ /* 0x000fc80000400000 */
[----:B------:R-:W-:-:S04]  /*0b30*/  FMUL R20, R23, R19 ;  /* 0x0000001317147220 */ /* 0x000fc80000400000 */
[----:B------:R-:W-:Y:S01]  /*0b40*/  FMUL R27, R19, R20 ;  /* 0x00000014131b7220 */ /* 0x000fe20000400000 */
[-C--:B------:R-:W-:Y:S01]  /*0b50*/  FMUL R20, R21, R24.reuse ;  /* 0x0000001815147220 */ /* 0x080fe20000400000 */
[C---:B------:R-:W-:Y:S02]  /*0b60*/  FMUL R24, R11.reuse, R24 ;  /* 0x000000180b187220 */ /* 0x040fe40000400000 */
[----:B------:R-:W1:Y:S01]  /*0b70*/  MUFU.RCP R23, R27 ;  /* 0x0000001b00177308 */ /* 0x000e620000001000 */
[----:B------:R-:W-:-:S07]  /*0b80*/  FMUL R20, R11, R20 ;  /* 0x000000140b147220 */ /* 0x000fce0000400000 */
[----:B------:R-:W2:Y:S08]  /*0b90*/  F2F.F64.F32 R20, R20 ;  /* 0x0000001400147310 */ /* 0x000eb00000201800 */
[----:B------:R-:W3:Y:S01]  /*0ba0*/  F2F.F64.F32 R24, R24 ;  /* 0x0000001800187310 */ /* 0x000ee20000201800 */
[----:B-1----:R-:W-:-:S04]  /*0bb0*/  FFMA R26, -R27, R23, 1 ;  /* 0x3f8000001b1a7423 */ /* 0x002fc80000000117 */
[----:B------:R-:W-:Y:S01]  /*0bc0*/  FFMA R11, R23, R26, R23 ;  /* 0x0000001a170b7223 */ /* 0x000fe20000000017 */
[----:B--2---:R-:W-:Y:S02]  /*0bd0*/  DADD R20, R20, R14 ;  /* 0x0000000014147229 */ /* 0x004fe4000000000e */
[----:B0-----:R-:W0:Y:S01]  /*0be0*/  FCHK P0, R0, R27 ;  /* 0x0000001b00007302 */ /* 0x001e220000000000 */
[----:B------:R-:W-:Y:S01]  /*0bf0*/  FFMA R26, R0, R11, RZ ;  /* 0x0000000b001a7223 */ /* 0x000fe200000000ff */
[----:B------:R-:W-:-:S03]  /*0c00*/  FADD R15, R2, R22 ;  /* 0x00000016020f7221 */ /* 0x000fc60000000000 */
[----:B------:R-:W-:Y:S01]  /*0c10*/  FFMA R14, -R27, R26, R0 ;  /* 0x0000001a1b0e7223 */ /* 0x000fe20000000100 */
[----:B---3--:R-:W-:-:S03]  /*0c20*/  DADD R16, R24, R16 ;  /* 0x0000000018107229 */ /* 0x008fc60000000010 */
[----:B------:R-:W-:Y:S01]  /*0c30*/  FFMA R26, R11, R14, R26 ;  /* 0x0000000e0b1a7223 */ /* 0x000fe2000000001a */
[----:B0-----:R-:W-:Y:S07]  /*0c40*/  @!P0 BRA `(.L_x_8) ;  /* 0x00000000000c8947 */ /* 0x001fee0003800000 */
[----:B------:R-:W-:-:S07]  /*0c50*/  MOV R2, 0xc70 ;  /* 0x00000c7000027802 */ /* 0x000fce0000000f00 */
[----:B------:R-:W-:Y:S05]  /*0c60*/  CALL.REL.NOINC `($__internal_0_$__cuda_sm3x_div_rn_noftz_f32_slowpath) ;  /* 0x0000001000a47944 */ /* 0x000fea0003c00000 */
[----:B------:R-:W-:-:S07]  /*0c70*/  MOV R26, R0 ;  /* 0x00000000001a7202 */ /* 0x000fce0000000f00 */
.L_x_8:
[----:B------:R-:W-:Y:S05]  /*0c80*/  BSYNC.RECONVERGENT B0 ;  /* 0x0000000000007941 */ /* 0x000fea0003800200 */
.L_x_7:
[----:B------:R-:W0:Y:S01]  /*0c90*/  LDS R11, [UR8] ;  /* 0x00000008ff0b7984 */ /* 0x000e220008000800 */
[-C--:B------:R-:W-:Y:S01]  /*0ca0*/  FMUL R28, R19, R26.reuse ;  /* 0x0000001a131c7220 */ /* 0x080fe20000400000 */
[-C--:B------:R-:W-:Y:S01]  /*0cb0*/  FMUL R18, R18, R26.reuse ;  /* 0x0000001a12127220 */ /* 0x080fe20000400000 */
[C---:B------:R-:W-:Y:S01]  /*0cc0*/  FMUL R26, R15.reuse, R26 ;  /* 0x0000001a0f1a7220 */ /* 0x040fe20000400000 */
[----:B------:R-:W1:Y:S01]  /*0cd0*/  LDS R0, [UR7] ;  /* 0x00000007ff007984 */ /* 0x000e620008000800 */
[----:B------:R-:W-:Y:S01]  /*0ce0*/  BSSY.RECONVERGENT B0, `(.L_x_9) ;  /* 0x0000024000007945 */ /* 0x000fe20003800200 */
[----:B------:R-:W-:Y:S02]  /*0cf0*/  FMUL R29, R15, R18 ;  /* 0x000000120f1d7220 */ /* 0x000fe40000400000 */
[----:B------:R-:W2:Y:S01]  /*0d00*/  LDS R2, [UR9] ;  /* 0x00000009ff027984 */ /* 0x000ea20008000800 */
[----:B------:R-:W3:Y:S03]  /*0d10*/  F2F.F64.F32 R18, R26 ;  /* 0x0000001a00127310 */ /* 0x000ee60000201800 */
[----:B------:R-:W-:Y:S04]  /*0d20*/  LDS R23, [UR11] ;  /* 0x0000000bff177984 */ /* 0x000fe80008000800 */
[----:B------:R-:W4:Y:S01]  /*0d30*/  LDS R25, [UR12] ;  /* 0x0000000cff197984 */ /* 0x000f220008000800 */
[----:B---3--:R-:W-:Y:S01]  /*0d40*/  DADD R18, R16, R18 ;  /* 0x0000000010127229 */ /* 0x008fe20000000012 */
[----:B0-----:R-:W-:Y:S01]  /*0d50*/  FADD R11, -R6, R11 ;  /* 0x0000000b060b7221 */ /* 0x001fe20000000100 */
[----:B-1----:R-:W-:-:S03]  /*0d60*/  FADD R0, -R5, R0 ;  /* 0x0000000005007221 */ /* 0x002fc60000000100 */
[----:B------:R-:W-:Y:S01]  /*0d70*/  FMUL R11, R11, R11 ;  /* 0x0000000b0b0b7220 */ /* 0x000fe20000400000 */
[----:B--2---:R-:W-:-:S03]  /*0d80*/  FADD R2, -R7, R2 ;  /* 0x0000000207027221 */ /* 0x004fc60000000100 */
[----:B------:R-:W-:Y:S02]  /*0d90*/  FFMA R11, R0, R0, R11 ;  /* 0x00000000000b7223 */ /* 0x000fe4000000000b */
[----:B------:R-:W0:Y:S02]  /*0da0*/  LDS R0, [UR10] ;  /* 0x0000000aff007984 */ /* 0x000e240008000800 */
[----:B------:R-:W-:-:S04]  /*0db0*/  FFMA R14, R2, R2, R11 ;  /* 0x00000002020e7223 */ /* 0x000fc8000000000b */
[----:B----4-:R-:W-:Y:S01]  /*0dc0*/  FFMA R23, R14, R23, R25 ;  /* 0x000000170e177223 */ /* 0x010fe20000000019 */
[----:B------:R-:W-:Y:S01]  /*0dd0*/  FFMA R2, R8, R14, R9 ;  /* 0x0000000e08027223 */ /* 0x000fe20000000009 */
[----:B------:R-:W1:Y:S03]  /*0de0*/  F2F.F64.F32 R24, R28 ;  /* 0x0000001c00187310 */ /* 0x000e660000201800 */
[----:B------:R-:W-:-:S04]  /*0df0*/  FADD R22, R23, R2 ;  /* 0x0000000217167221 */ /* 0x000fc80000000000 */
[C---:B------:R-:W-:Y:S01]  /*0e00*/  FMUL R11, R2.reuse, R22 ;  /* 0x00000016020b7220 */ /* 0x040fe20000400000 */
[----:B------:R-:W-:-:S03]  /*0e10*/  FADD R17, R2, R22 ;  /* 0x0000001602117221 */ /* 0x000fc60000000000 */
[----:B------:R-:W-:-:S04]  /*0e20*/  FMUL R27, R23, R11 ;  /* 0x0000000b171b7220 */ /* 0x000fc80000400000 */
[----:B------:R-:W-:Y:S01]  /*0e30*/  FMUL R27, R11, R27 ;  /* 0x0000001b0b1b7220 */ /* 0x000fe20000400000 */
[----:B-1----:R-:W-:Y:S01]  /*0e40*/  DADD R12, R12, R24 ;  /* 0x000000000c0c7229 */ /* 0x002fe20000000018 */
[----:B------:R-:W1:Y:S08]  /*0e50*/  F2F.F64.F32 R24, R29 ;  /* 0x0000001d00187310 */ /* 0x000e700000201800 */
[----:B------:R-:W2:Y:S01]  /*0e60*/  MUFU.RCP R23, R27 ;  /* 0x0000001b00177308 */ /* 0x000ea20000001000 */
[----:B-1----:R-:W-:-:S07]  /*0e70*/  DADD R20, R20, R24 ;  /* 0x0000000014147229 */ /* 0x002fce0000000018 */
[----:B0-----:R-:W0:Y:S01]  /*0e80*/  FCHK P0, R0, R27 ;  /* 0x0000001b00007302 */ /* 0x001e220000000000 */
[----:B--2---:R-:W-:-:S04]  /*0e90*/  FFMA R15, -R27, R23, 1 ;  /* 0x3f8000001b0f7423 */ /* 0x004fc80000000117 */
[----:B------:R-:W-:-:S04]  /*0ea0*/  FFMA R15, R23, R15, R23 ;  /* 0x0000000f170f7223 */ /* 0x000fc80000000017 */
[----:B------:R-:W-:-:S04]  /*0eb0*/  FFMA R16, R0, R15, RZ ;  /* 0x0000000f00107223 */ /* 0x000fc800000000ff */
[----:B------:R-:W-:-:S04]  /*0ec0*/  FFMA R23, -R27, R16, R0 ;  /* 0x000000101b177223 */ /* 0x000fc80000000100 */
[----:B------:R-:W-:Y:S01]  /*0ed0*/  FFMA R26, R15, R23, R16 ;  /* 0x000000170f1a7223 */ /* 0x000fe20000000010 */
[----:B0-----:R-:W-:Y:S06]  /*0ee0*/  @!P0 BRA `(.L_x_10) ;  /* 0x00000000000c8947 */ /* 0x001fec0003800000 */
[----:B------:R-:W-:-:S07]  /*0ef0*/  MOV R2, 0xf10 ;  /* 0x00000f1000027802 */ /* 0x000fce0000000f00 */
[----:B------:R-:W-:Y:S05]  /*0f00*/  CALL.REL.NOINC `($__internal_0_$__cuda_sm3x_div_rn_noftz_f32_slowpath) ;  /* 0x0000000c00fc7944 */ /* 0x000fea0003c00000 */
[----:B------:R-:W-:-:S07]  /*0f10*/  MOV R26, R0 ;  /* 0x00000000001a7202 */ /* 0x000fce0000000f00 */
.L_x_10:
[----:B------:R-:W-:Y:S05]  /*0f20*/  BSYNC.RECONVERGENT B0 ;  /* 0x0000000000007941 */ /* 0x000fea0003800200 */
.L_x_9:
[----:B------:R-:W0:Y:S01]  /*0f30*/  LDS R15, [UR8+0x4] ;  /* 0x00000408ff0f7984 */ /* 0x000e220008000800 */
[----:B------:R-:W-:Y:S01]  /*0f40*/  FMUL R14, R14, R26 ;  /* 0x0000001a0e0e7220 */ /* 0x000fe20000400000 */
[----:B------:R-:W-:Y:S02]  /*0f50*/  BSSY.RECONVERGENT B0, `(.L_x_11) ;  /* 0x0000027000007945 */ /* 0x000fe40003800200 */
[----:B------:R-:W1:Y:S04]  /*0f60*/  LDS R0, [UR7+0x4] ;  /* 0x00000407ff007984 */ /* 0x000e680008000800 */
[----:B------:R-:W2:Y:S04]  /*0f70*/  LDS R2, [UR9+0x4] ;  /* 0x00000409ff027984 */ /* 0x000ea80008000800 */
[----:B------:R-:W-:Y:S04]  /*0f80*/  LDS R23, [UR11+0x4] ;  /* 0x0000040bff177984 */ /* 0x000fe80008000800 */
[----:B------:R-:W3:Y:S01]  /*0f90*/  LDS R25, [UR12+0x4] ;  /* 0x0000040cff197984 */ /* 0x000ee20008000800 */
[----:B0-----:R-:W-:Y:S01]  /*0fa0*/  FADD R15, -R6, R15 ;  /* 0x0000000f060f7221 */ /* 0x001fe20000000100 */
[----:B-1----:R-:W-:-:S03]  /*0fb0*/  FADD R0, -R5, R0 ;  /* 0x0000000005007221 */ /* 0x002fc60000000100 */
[----:B------:R-:W-:Y:S01]  /*0fc0*/  FMUL R15, R15, R15 ;  /* 0x0000000f0f0f7220 */ /* 0x000fe20000400000 */
[----:B--2---:R-:W-:-:S03]  /*0fd0*/  FADD R2, -R7, R2 ;  /* 0x0000000207027221 */ /* 0x004fc60000000100 */
[----:B------:R-:W-:Y:S02]  /*0fe0*/  FFMA R15, R0, R0, R15 ;  /* 0x00000000000f7223 */ /* 0x000fe4000000000f */
[----:B------:R-:W0:Y:S02]  /*0ff0*/  LDS R0, [UR10+0x4] ;  /* 0x0000040aff007984 */ /* 0x000e240008000800 */
[----:B------:R-:W-:-:S04]  /*1000*/  FFMA R16, R2, R2, R15 ;  /* 0x0000000202107223 */ /* 0x000fc8000000000f */
[----:B---3--:R-:W-:Y:S01]  /*1010*/  FFMA R25, R16, R23, R25 ;  /* 0x0000001710197223 */ /* 0x008fe20000000019 */
[----:B------:R-:W-:Y:S01]  /*1020*/  FFMA R2, R8, R16, R9 ;  /* 0x0000001008027223 */ /* 0x000fe20000000009 */
[----:B------:R-:W-:-:S03]  /*1030*/  FMUL R23, R11, R26 ;  /* 0x0000001a0b177220 */ /* 0x000fc60000400000 */
[----:B------:R-:W-:-:S04]  /*1040*/  FADD R22, R25, R2 ;  /* 0x0000000219167221 */ /* 0x000fc80000000000 */
[----:B------:R-:W-:-:S04]  /*1050*/  FMUL R15, R2, R22 ;  /* 0x00000016020f7220 */ /* 0x000fc80000400000 */
[----:B------:R-:W-:Y:S02]  /*1060*/  FMUL R28, R25, R15 ;  /* 0x0000000f191c7220 */ /* 0x000fe40000400000 */
[----:B------:R-:W1:Y:S02]  /*1070*/  F2F.F64.F32 R24, R23 ;  /* 0x0000001700187310 */ /* 0x000e640000201800 */
[----:B------:R-:W-:Y:S01]  /*1080*/  FMUL R27, R15, R28 ;  /* 0x0000001c0f1b7220 */ /* 0x000fe20000400000 */
[C---:B------:R-:W-:Y:S01]  /*1090*/  FMUL R28, R17.reuse, R26 ;  /* 0x0000001a111c7220 */ /* 0x040fe20000400000 */
[----:B------:R-:W-:-:S04]  /*10a0*/  FMUL R17, R17, R14 ;  /* 0x0000000e11117220 */ /* 0x000fc80000400000 */
[----:B------:R-:W2:Y:S01]  /*10b0*/  MUFU.RCP R11, R27 ;  /* 0x0000001b000b7308 */ /* 0x000ea20000001000 */
[----:B-1----:R-:W-:-:S07]  /*10c0*/  DADD R12, R12, R24 ;  /* 0x000000000c0c7229 */ /* 0x002fce0000000018 */
[----:B------:R-:W1:Y:S08]  /*10d0*/  F2F.F64.F32 R28, R28 ;  /* 0x0000001c001c7310 */ /* 0x000e700000201800 */
[----:B------:R-:W3:Y:S01]  /*10e0*/  F2F.F64.F32 R24, R17 ;  /* 0x0000001100187310 */ /* 0x000ee20000201800 */
[----:B--2---:R-:W-:-:S04]  /*10f0*/  FFMA R14, -R27, R11, 1 ;  /* 0x3f8000001b0e7423 */ /* 0x004fc8000000010b */
[----:B------:R-:W-:Y:S01]  /*1100*/  FFMA R14, R11, R14, R11 ;  /* 0x0000000e0b0e7223 */ /* 0x000fe2000000000b */
[----:B------:R-:W-:Y:S01]  /*1110*/  FADD R11, R2, R22 ;  /* 0x00000016020b7221 */ /* 0x000fe20000000000 */
[----:B-1----:R-:W-:Y:S01]  /*1120*/  DADD R18, R18, R28 ;  /* 0x0000000012127229 */ /* 0x002fe2000000001c */
[----:B0-----:R-:W0:Y:S01]  /*1130*/  FCHK P0, R0, R27 ;  /* 0x0000001b00007302 */ /* 0x001e220000000000 */
[----:B------:R-:W-:Y:S01]  /*1140*/  FFMA R23, R0, R14, RZ ;  /* 0x0000000e00177223 */ /* 0x000fe200000000ff */
[----:B---3--:R-:W-:-:S03]  /*1150*/  DADD R20, R20, R24 ;  /* 0x0000000014147229 */ /* 0x008fc60000000018 */
[----:B------:R-:W-:-:S04]  /*1160*/  FFMA R24, -R27, R23, R0 ;  /* 0x000000171b187223 */ /* 0x000fc80000000100 */
[----:B------:R-:W-:Y:S01]  /*1170*/  FFMA R14, R14, R24, R23 ;  /* 0x000000180e0e7223 */ /* 0x000fe20000000017 */
[----:B0-----:R-:W-:Y:S06]  /*1180*/  @!P0 BRA `(.L_x_12) ;  /* 0x00000000000c8947 */ /* 0x001fec0003800000 */
[----:B------:R-:W-:-:S07]  /*1190*/  MOV R2, 0x11b0 ;  /* 0x000011b000027802 */ /* 0x000fce0000000f00 */
[----:B------:R-:W-:Y:S05]  /*11a0*/  CALL.REL.NOINC `($__internal_0_$__cuda_sm3x_div_rn_noftz_f32_slowpath) ;  /* 0x0000000c00547944 */ /* 0x000fea0003c00000 */
[----:B------:R-:W-:-:S07]  /*11b0*/  MOV R14, R0 ;  /* 0x00000000000e7202 */ /* 0x000fce0000000f00 */
.L_x_12:
[----:B------:R-:W-:Y:S05]  /*11c0*/  BSYNC.RECONVERGENT B0 ;  /* 0x0000000000007941 */ /* 0x000fea0003800200 */
.L_x_11:
[-C--:B------:R-:W-:Y:S01]  /*11d0*/  FMUL R22, R15, R14.reuse ;  /* 0x0000000e0f167220 */ /* 0x080fe20000400000 */
[CC--:B------:R-:W-:Y:S01]  /*11e0*/  FMUL R0, R11.reuse, R14.reuse ;  /* 0x0000000e0b007220 */ /* 0x0c0fe20000400000 */
[----:B------:R-:W-:Y:S01]  /*11f0*/  FMUL R14, R16, R14 ;  /* 0x0000000e100e7220 */ /* 0x000fe20000400000 */
[----:B------:R-:W-:Y:S02]  /*1200*/  UIADD3 UR20, UPT, UPT, UR20, 0x4, URZ ;  /* 0x0000000414147890 */ /* 0x000fe4000fffe0ff */
[----:B------:R-:W0:Y:S01]  /*1210*/  F2F.F64.F32 R16, R0 ;  /* 0x0000000000107310 */ /* 0x000e220000201800 */
[----:B------:R-:W-:Y:S01]  /*1220*/  FMUL R11, R11, R14 ;  /* 0x0000000e0b0b7220 */ /* 0x000fe20000400000 */
[----:B------:R-:W-:Y:S02]  /*1230*/  UISETP.NE.AND UP0, UPT, UR20, URZ, UPT ;  /* 0x000000ff1400728c */ /* 0x000fe4000bf05270 */
[----:B------:R-:W-:Y:S02]  /*1240*/  UIADD3 UR7, UPT, UPT, UR7, 0x10, URZ ;  /* 0x0000001007077890 */ /* 0x000fe4000fffe0ff */
[----:B------:R-:W-:-:S02]  /*1250*/  UIADD3 UR8, UPT, UPT, UR8, 0x10, URZ ;  /* 0x0000001008087890 */ /* 0x000fc4000fffe0ff */
[----:B------:R-:W1:Y:S01]  /*1260*/  F2F.F64.F32 R22, R22 ;  /* 0x0000001600167310 */ /* 0x000e620000201800 */
[----:B------:R-:W-:Y:S02]  /*1270*/  UIADD3 UR9, UPT, UPT, UR9, 0x10, URZ ;  /* 0x0000001009097890 */ /* 0x000fe4000fffe0ff */
[----:B------:R-:W-:Y:S02]  /*1280*/  UIADD3 UR10, UPT, UPT, UR10, 0x10, URZ ;  /* 0x000000100a0a7890 */ /* 0x000fe4000fffe0ff */
[----:B------:R-:W-:Y:S01]  /*1290*/  UIADD3 UR11, UPT, UPT, UR11, 0x10, URZ ;  /* 0x000000100b0b7890 */ /* 0x000fe2000fffe0ff */
[----:B0-----:R-:W-:Y:S02]  /*12a0*/  DADD R16, R18, R16 ;  /* 0x0000000012107229 */ /* 0x001fe40000000010 */
[----:B------:R-:W0:Y:S01]  /*12b0*/  F2F.F64.F32 R14, R11 ;  /* 0x0000000b000e7310 */ /* 0x000e220000201800 */
[----:B------:R-:W-:Y:S01]  /*12c0*/  UIADD3 UR12, UPT, UPT, UR12, 0x10, URZ ;  /* 0x000000100c0c7890 */ /* 0x000fe2000fffe0ff */
[----:B-1----:R-:W-:-:S02]  /*12d0*/  DADD R12, R12, R22 ;  /* 0x000000000c0c7229 */ /* 0x002fc40000000016 */
[----:B0-----:R-:W-:Y:S01]  /*12e0*/  DADD R14, R20, R14 ;  /* 0x00000000140e7229 */ /* 0x001fe2000000000e */
[----:B------:R-:W-:Y:S10]  /*12f0*/  BRA.U UP0, `(.L_x_13) ;  /* 0xfffffff5003c7547 */ /* 0x000ff4000b83ffff */
.L_x_4:
[----:B------:R-:W-:-:S09]  /*1300*/  UISETP.NE.AND UP0, UPT, UR21, URZ, UPT ;  /* 0x000000ff1500728c */ /* 0x000fd2000bf05270 */
[----:B------:R-:W-:Y:S05]  /*1310*/  BRA.U !UP0, `(.L_x_3) ;  /* 0x0000000908a87547 */ /* 0x000fea000b800000 */
[----:B------:R-:W-:-:S09]  /*1320*/  UISETP.NE.AND UP0, UPT, UR21, 0x1, UPT ;  /* 0x000000011500788c */ /* 0x000fd2000bf05270 */
[----:B------:R-:W-:Y:S05]  /*1330*/  BRA.U !UP0, `(.L_x_14) ;  /* 0x0000000508a07547 */ /* 0x000fea000b800000 */
[----:B------:R-:W1:Y:S01]  /*1340*/  S2UR UR16, SR_CgaCtaId ;  /* 0x00000000001079c3 */ /* 0x000e620000008800 */
[----:B------:R-:W-:Y:S01]  /*1350*/  UMOV UR12, 0x400 ;  /* 0x00000400000c7882 */ /* 0x000fe20000000000 */
[----:B------:R-:W-:Y:S01]  /*1360*/  BSSY.RECONVERGENT B0, `(.L_x_15) ;  /* 0x0000030000007945 */ /* 0x000fe20003800200 */
[----:B------:R-:W-:Y:S02]  /*1370*/  UIADD3 UR7, UPT, UPT, UR12, 0x200, URZ ;  /* 0x000002000c077890 */ /* 0x000fe4000fffe0ff */
[----:B------:R-:W-:Y:S02]  /*1380*/  UIADD3 UR9, UPT, UPT, UR12, 0x400, URZ ;  /* 0x000004000c097890 */ /* 0x000fe4000fffe0ff */
[----:B------:R-:W-:Y:S02]  /*1390*/  UIADD3 UR10, UPT, UPT, UR12, 0x800, URZ ;  /* 0x000008000c0a7890 */ /* 0x000fe4000fffe0ff */
[----:B------:R-:W-:Y:S02]  /*13a0*/  UIADD3 UR11, UPT, UPT, UR12, 0x600, URZ ;  /* 0x000006000c0b7890 */ /* 0x000fe4000fffe0ff */
[----:B-1----:R-:W-:-:S02]  /*13b0*/  ULEA UR8, UR16, UR7, 0x18 ;  /* 0x0000000710087291 */ /* 0x002fc4000f8ec0ff */
[----:B------:R-:W-:Y:S02]  /*13c0*/  ULEA UR7, UR16, UR12, 0x18 ;  /* 0x0000000c10077291 */ /* 0x000fe4000f8ec0ff */
[----:B------:R-:W-:Y:S02]  /*13d0*/  ULEA UR8, UR5, UR8, 0x2 ;  /* 0x0000000805087291 */ /* 0x000fe4000f8e10ff */
[----:B------:R-:W-:Y:S02]  /*13e0*/  ULEA UR7, UR5, UR7, 0x2 ;  /* 0x0000000705077291 */ /* 0x000fe4000f8e10ff */
[----:B------:R-:W-:Y:S02]  /*13f0*/  ULEA UR9, UR16, UR9, 0x18 ;  /* 0x0000000910097291 */ /* 0x000fe4000f8ec0ff */
[----:B------:R-:W-:Y:S02]  /*1400*/  ULEA UR10, UR16, UR10, 0x18 ;  /* 0x0000000a100a7291 */ /* 0x000fe4000f8ec0ff */
[----:B------:R-:W-:Y:S01]  /*1410*/  ULEA UR9, UR5, UR9, 0x2 ;  /* 0x0000000905097291 */ /* 0x000fe2000f8e10ff */
[----:B0-----:R-:W4:Y:S01]  /*1420*/  LDS R11, [UR8] ;  /* 0x00000008ff0b7984 */ /* 0x001f220008000800 */
[----:B------:R-:W-:-:S02]  /*1430*/  ULEA UR11, UR16, UR11, 0x18 ;  /* 0x0000000b100b7291 */ /* 0x000fc4000f8ec0ff */
[----:B------:R-:W-:Y:S01]  /*1440*/  ULEA UR10, UR5, UR10, 0x2 ;  /* 0x0000000a050a7291 */ /* 0x000fe2000f8e10ff */
[----:B------:R-:W0:Y:S01]  /*1450*/  LDS R0, [UR7] ;  /* 0x00000007ff007984 */ /* 0x000e220008000800 */
[----:B------:R-:W-:Y:S02]  /*1460*/  ULEA UR11, UR5, UR11, 0x2 ;  /* 0x0000000b050b7291 */ /* 0x000fe4000f8e10ff */
[----:B------:R-:W-:Y:S01]  /*1470*/  UIADD3 UR12, UPT, UPT, UR12, 0xa00, URZ ;  /* 0x00000a000c0c7890 */ /* 0x000fe2000fffe0ff */
[----:B------:R-:W1:Y:S03]  /*1480*/  LDS R2, [UR9] ;  /* 0x00000009ff027984 */ /* 0x000e660008000800 */
[----:B------:R-:W-:Y:S01]  /*1490*/  ULEA UR12, UR16, UR12, 0x18 ;  /* 0x0000000c100c7291 */ /* 0x000fe2000f8ec0ff */
[----:B------:R-:W-:Y:S03]  /*14a0*/  LDS R18, [UR10] ;  /* 0x0000000aff127984 */ /* 0x000fe60008000800 */
[----:B------:R-:W-:Y:S01]  /*14b0*/  ULEA UR12, UR5, UR12, 0x2 ;  /* 0x0000000c050c7291 */ /* 0x000fe2000f8e10ff */
[----:B------:R-:W2:Y:S01]  /*14c0*/  LDS R20, [UR11] ;  /* 0x0000000bff147984 */ /* 0x000ea20008000800 */
[----:B----4-:R-:W-:Y:S01]  /*14d0*/  FADD R11, -R6, R11 ;  /* 0x0000000b060b7221 */ /* 0x010fe20000000100 */
[----:B0-----:R-:W-:-:S03]  /*14e0*/  FADD R0, -R5, R0 ;  /* 0x0000000005007221 */ /* 0x001fc60000000100 */
[----:B------:R-:W-:Y:S01]  /*14f0*/  FMUL R11, R11, R11 ;  /* 0x0000000b0b0b7220 */ /* 0x000fe20000400000 */
[----:B-1----:R-:W-:-:S03]  /*1500*/  FADD R2, -R7, R2 ;  /* 0x0000000207027221 */ /* 0x002fc60000000100 */
[----:B------:R-:W-:Y:S02]  /*1510*/  FFMA R11, R0, R0, R11 ;  /* 0x00000000000b7223 */ /* 0x000fe4000000000b */
[----:B------:R-:W0:Y:S02]  /*1520*/  LDS R0, [UR12] ;  /* 0x0000000cff007984 */ /* 0x000e240008000800 */
        /* <DEDUP_REMOVED lines=19> */
.L_x_16:
[----:B------:R-:W-:Y:S05]  /*1660*/  BSYNC.RECONVERGENT B0 ;  /* 0x0000000000007941 */ /* 0x000fea0003800200 */
.L_x_15:
[----:B------:R-:W0:Y:S01]  /*1670*/  LDS R21, [UR8+0x4] ;  /* 0x00000408ff157984 */ /* 0x000e220008000800 */
[----:B------:R-:W-:Y:S01]  /*1680*/  FMUL R28, R18, R24 ;  /* 0x00000018121c7220 */ /* 0x000fe20000400000 */
[----:B------:R-:W-:Y:S02]  /*1690*/  BSSY.RECONVERGENT B0, `(.L_x_17) ;  /* 0x0000027000007945 */ /* 0x000fe40003800200 */
[----:B------:R-:W1:Y:S03]  /*16a0*/  LDS R0, [UR7+0x4] ;  /* 0x00000407ff007984 */ /* 0x000e660008000800 */
[----:B------:R-:W2:Y:S01]  /*16b0*/  F2F.F64.F32 R28, R28 ;  /* 0x0000001c001c7310 */ /* 0x000ea20000201800 */
[----:B------:R-:W3:Y:S04]  /*16c0*/  LDS R2, [UR9+0x4] ;  /* 0x00000409ff027984 */ /* 0x000ee80008000800 */
[----:B------:R-:W-:Y:S04]  /*16d0*/  LDS R23, [UR10+0x4] ;  /* 0x0000040aff177984 */ /* 0x000fe80008000800 */
[----:B------:R-:W4:Y:S01]  /*16e0*/  LDS R25, [UR11+0x4] ;  /* 0x0000040bff197984 */ /* 0x000f220008000800 */
[----:B--2---:R-:W-:Y:S01]  /*16f0*/  DADD R12, R12, R28 ;  /* 0x000000000c0c7229 */ /* 0x004fe2000000001c */
[----:B0-----:R-:W-:Y:S01]  /*1700*/  FADD R21, -R6, R21 ;  /* 0x0000001506157221 */ /* 0x001fe20000000100 */
[----:B-1----:R-:W-:-:S03]  /*1710*/  FADD R0, -R5, R0 ;  /* 0x0000000005007221 */ /* 0x002fc60000000100 */
[----:B------:R-:W-:Y:S01]  /*1720*/  FMUL R21, R21, R21 ;  /* 0x0000001515157220 */ /* 0x000fe20000400000 */
[----:B---3--:R-:W-:-:S03]  /*1730*/  FADD R2, -R7, R2 ;  /* 0x0000000207027221 */ /* 0x008fc60000000100 */
[----:B------:R-:W-:Y:S02]  /*1740*/  FFMA R21, R0, R0, R21 ;  /* 0x0000000000157223 */ /* 0x000fe40000000015 */
[----:B------:R-:W0:Y:S02]  /*1750*/  LDS R0, [UR12+0x4] ;  /* 0x0000040cff007984 */ /* 0x000e240008000800 */
        /* <DEDUP_REMOVED lines=8> */
[C---:B------:R-:W-:Y:S01]  /*17e0*/  FMUL R24, R19.reuse, R24 ;  /* 0x0000001813187220 */ /* 0x040fe20000400000 */
[----:B------:R-:W-:Y:S01]  /*17f0*/  FADD R11, R2, R22 ;  /* 0x00000016020b7221 */ /* 0x000fe20000000000 */
        /* <DEDUP_REMOVED lines=8> */
[----:B------:R-:W-:-:S04]  /*1880*/  FFMA R26, R0, R23, RZ ;  /* 0x00000017001a7223 */ /* 0x000fc800000000ff */
[----:B------:R-:W-:Y:S01]  /*1890*/  FFMA R19, -R27, R26, R0 ;  /* 0x0000001a1b137223 */ /* 0x000fe20000000100 */
[----:B---3--:R-:W-:-:S03]  /*18a0*/  DADD R16, R16, R24 ;  /* 0x0000000010107229 */ /* 0x008fc60000000018 */
[----:B------:R-:W-:Y:S01]  /*18b0*/  FFMA R26, R23, R19, R26 ;  /* 0x00000013171a7223 */ /* 0x000fe2000000001a */
[----:B0-----:R-:W-:Y:S07]  /*18c0*/  @!P0 BRA `(.L_x_18) ;  /* 0x00000000000c8947 */ /* 0x001fee0003800000 */
[----:B------:R-:W-:-:S07]  /*18d0*/  MOV R2, 0x18f0 ;  /* 0x000018f000027802 */ /* 0x000fce0000000f00 */
[----:B------:R-:W-:Y:S05]  /*18e0*/  CALL.REL.NOINC `($__internal_0_$__cuda_sm3x_div_rn_noftz_f32_slowpath) ;  /* 0x0000000400847944 */ /* 0x000fea0003c00000 */
[----:B------:R-:W-:-:S07]  /*18f0*/  MOV R26, R0 ;  /* 0x00000000001a7202 */ /* 0x000fce0000000f00 */
.L_x_18:
[----:B------:R-:W-:Y:S05]  /*1900*/  BSYNC.RECONVERGENT B0 ;  /* 0x0000000000007941 */ /* 0x000fea0003800200 */
.L_x_17:
[-C--:B------:R-:W-:Y:S01]  /*1910*/  FMUL R22, R21, R26.reuse ;  /* 0x0000001a15167220 */ /* 0x080fe20000400000 */
[-C--:B------:R-:W-:Y:S01]  /*1920*/  FMUL R21, R11, R26.reuse ;  /* 0x0000001a0b157220 */ /* 0x080fe20000400000 */
[----:B------:R-:W-:Y:S01]  /*1930*/  FMUL R26, R20, R26 ;  /* 0x0000001a141a7220 */ /* 0x000fe20000400000 */
[----:B------:R-:W-:-:S03]  /*1940*/  UIADD3 UR5, UPT, UPT, UR5, 0x2, URZ ;  /* 0x0000000205057890 */ /* 0x000fc6000fffe0ff */
[----:B------:R-:W-:Y:S01]  /*1950*/  FMUL R18, R11, R26 ;  /* 0x0000001a0b127220 */ /* 0x000fe20000400000 */
[----:B------:R-:W0:Y:S08]  /*1960*/  F2F.F64.F32 R22, R22 ;  /* 0x0000001600167310 */ /* 0x000e300000201800 */
[----:B------:R-:W1:Y:S01]  /*1970*/  F2F.F64.F32 R20, R21 ;  /* 0x0000001500147310 */ /* 0x000e620000201800 */
[----:B0-----:R-:W-:-:S07]  /*1980*/  DADD R12, R12, R22 ;  /* 0x000000000c0c7229 */ /* 0x001fce0000000016 */
[----:B------:R-:W0:Y:S01]  /*1990*/  F2F.F64.F32 R18, R18 ;  /* 0x0000001200127310 */ /* 0x000e220000201800 */
[----:B-1----:R-:W-:Y:S02]  /*19a0*/  DADD R16, R16, R20 ;  /* 0x0000000010107229 */ /* 0x002fe40000000014 */
[----:B0-----:R-:W-:-:S11]  /*19b0*/  DADD R14, R14, R18 ;  /* 0x000000000e0e7229 */ /* 0x001fd60000000012 */
.L_x_14:
[----:B------:R-:W-:-:S04]  /*19c0*/  ULOP3.LUT UR7, UR13, 0x1, URZ, 0xc0, !UPT ;  /* 0x000000010d077892 */ /* 0x000fc8000f8ec0ff */
[----:B------:R-:W-:-:S09]  /*19d0*/  UISETP.NE.U32.AND UP0, UPT, UR7, 0x1, UPT ;  /* 0x000000010700788c */ /* 0x000fd2000bf05070 */
[----:B------:R-:W-:Y:S05]  /*19e0*/  BRA.U UP0, `(.L_x_3) ;  /* 0x0000000100f47547 */ /* 0x000fea000b800000 */
        /* <DEDUP_REMOVED lines=16> */
[----:B------:R-:W-:Y:S01]  /*1af0*/  UIADD3 UR10, UPT, UPT, UR10, 0xa00, URZ ;  /* 0x00000a000a0a7890 */ /* 0x000fe2000fffe0ff */
[----:B------:R-:W0:Y:S01]  /*1b00*/  LDS R0, [UR7] ;  /* 0x00000007ff007984 */ /* 0x000e220008000800 */
[----:B------:R-:W-:Y:S02]  /*1b10*/  ULEA UR7, UR5, UR12, 0x2 ;  /* 0x0000000c05077291 */ /* 0x000fe4000f8e10ff */
[----:B------:R-:W-:Y:S01]  /*1b20*/  ULEA UR8, UR5, UR8, 0x2 ;  /* 0x0000000805087291 */ /* 0x000fe2000f8e10ff */
[----:B------:R-:W1:Y:S01]  /*1b30*/  LDS R2, [UR9] ;  /* 0x00000009ff027984 */ /* 0x000e620008000800 */
[----:B------:R-:W-:-:S04]  /*1b40*/  ULEA UR10, UR11, UR10, 0x18 ;  /* 0x0000000a0b0a7291 */ /* 0x000fc8000f8ec0ff */
[----:B------:R-:W-:Y:S01]  /*1b50*/  ULEA UR5, UR5, UR10, 0x2 ;  /* 0x0000000a05057291 */ /* 0x000fe2000f8e10ff */
[----:B------:R-:W-:Y:S04]  /*1b60*/  LDS R18, [UR7] ;  /* 0x00000007ff127984 */ /* 0x000fe80008000800 */
        /* <DEDUP_REMOVED lines=8> */
[----:B------:R-:W-:Y:S01]  /*1bf0*/  FFMA R2, R8, R19, R9 ;  /* 0x0000001308027223 */ /* 0x000fe20000000009 */
[----:B--2---:R-:W-:-:S04]  /*1c00*/  FFMA R11, R19, R18, R20 ;  /* 0x00000012130b7223 */ /* 0x004fc80000000014 */
        /* <DEDUP_REMOVED lines=16> */
.L_x_20:
[----:B------:R-:W-:Y:S05]  /*1d10*/  BSYNC.RECONVERGENT B0 ;  /* 0x0000000000007941 */ /* 0x000fea0003800200 */
.L_x_19:
[-C--:B------:R-:W-:Y:S01]  /*1d20*/  FMUL R20, R18, R22.reuse ;  /* 0x0000001612147220 */ /* 0x080fe20000400000 */
[-C--:B------:R-:W-:Y:S01]  /*1d30*/  FMUL R18, R11, R22.reuse ;  /* 0x000000160b127220 */ /* 0x080fe20000400000 */
[----:B------:R-:W-:-:S04]  /*1d40*/  FMUL R22, R19, R22 ;  /* 0x0000001613167220 */ /* 0x000fc80000400000 */
[----:B------:R-:W-:Y:S01]  /*1d50*/  FMUL R22, R11, R22 ;  /* 0x000000160b167220 */ /* 0x000fe20000400000 */
[----:B------:R-:W0:Y:S08]  /*1d60*/  F2F.F64.F32 R20, R20 ;  /* 0x0000001400147310 */ /* 0x000e300000201800 */
[----:B------:R-:W1:Y:S01]  /*1d70*/  F2F.F64.F32 R18, R18 ;  /* 0x0000001200127310 */ /* 0x000e620000201800 */
[----:B0-----:R-:W-:-:S07]  /*1d80*/  DADD R12, R12, R20 ;  /* 0x000000000c0c7229 */ /* 0x001fce0000000014 */
[----:B------:R-:W0:Y:S01]  /*1d90*/  F2F.F64.F32 R22, R22 ;  /* 0x0000001600167310 */ /* 0x000e220000201800 */
[----:B-1----:R-:W-:Y:S02]  /*1da0*/  DADD R16, R16, R18 ;  /* 0x0000000010107229 */ /* 0x002fe40000000012 */
[----:B0-----:R-:W-:-:S11]  /*1db0*/  DADD R14, R14, R22 ;  /* 0x000000000e0e7229 */ /* 0x001fd60000000016 */
.L_x_3:
[----:B------:R-:W1:Y:S01]  /*1dc0*/  LDCU UR5, c[0x0][0x3d0] ;  /* 0x00007a00ff0577ac */ /* 0x000e620008000800 */
[----:B------:R-:W-:Y:S02]  /*1dd0*/  UIADD3 UR4, UPT, UPT, UR18, UR4, URZ ;  /* 0x0000000412047290 */ /* 0x000fe4000fffe0ff */
[----:B------:R-:W-:Y:S02]  /*1de0*/  UIADD3 UR19, UPT, UPT, -UR18, UR19, URZ ;  /* 0x0000001312137290 */ /* 0x000fe4000fffe1ff */
[----:B-1----:R-:W-:Y:S01]  /*1df0*/  UISETP.GE.AND UP0, UPT, UR4, UR5, UPT ;  /* 0x000000050400728c */ /* 0x002fe2000bf06270 */
[----:B------:R-:W-:Y:S08]  /*1e00*/  BAR.SYNC.DEFER_BLOCKING 0x0 ;  /* 0x0000000000007b1d */ /* 0x000ff00000010000 */
[----:B------:R-:W-:Y:S05]  /*1e10*/  BRA.U !UP0, `(.L_x_21) ;  /* 0xffffffe508287547 */ /* 0x000fea000b83ffff */
[----:B0-----:R-:W-:-:S11]  /*1e20*/  DMUL R10, R12, -1.5 ;  /* 0xbff800000c0a7828 */ /* 0x001fd60000000000 */
.L_x_0:
[----:B------:R-:W1:Y:S02]  /*1e30*/  LDCU UR4, c[0x0][0x3d4] ;  /* 0x00007a80ff0477ac */ /* 0x000e640008000800 */
[----:B-1----:R-:W-:-:S13]  /*1e40*/  ISETP.GE.AND P0, PT, R4, UR4, PT ;  /* 0x0000000404007c0c */ /* 0x002fda000bf06270 */
[----:B------:R-:W-:Y:S05]  /*1e50*/  @P0 EXIT ;  /* 0x000000000000094d */ /* 0x000fea0003800000 */
[----:B------:R-:W1:Y:S08]  /*1e60*/  LDC.64 R2, c[0x0][0x380] ;  /* 0x0000e000ff027b82 */ /* 0x000e700000000a00 */
[----:B0---4-:R-:W0:Y:S08]  /*1e70*/  LDC.64 R6, c[0x0][0x388] ;  /* 0x0000e200ff067b82 */ /* 0x011e300000000a00 */
[----:B------:R-:W2:Y:S01]  /*1e80*/  LDC.64 R8, c[0x0][0x390] ;  /* 0x0000e400ff087b82 */ /* 0x000ea20000000a00 */
[----:B-1----:R-:W-:-:S05]  /*1e90*/  IMAD.WIDE R2, R4, 0x8, R2 ;  /* 0x0000000804027825 */ /* 0x002fca00078e0202 */
[----:B------:R-:W-:Y:S01]  /*1ea0*/  STG.E.64 desc[UR14][R2.64], R10 ;  /* 0x0000000a02007986 */ /* 0x000fe2000c101b0e */
[----:B0-----:R-:W-:-:S05]  /*1eb0*/  IMAD.WIDE R6, R4, 0x8, R6 ;  /* 0x0000000804067825 */ /* 0x001fca00078e0206 */
[----:B------:R-:W-:Y:S01]  /*1ec0*/  STG.E.64 desc[UR14][R6.64], R16 ;  /* 0x0000001006007986 */ /* 0x000fe2000c101b0e */
[----:B--2---:R-:W-:-:S05]  /*1ed0*/  IMAD.WIDE R4, R4, 0x8, R8 ;  /* 0x0000000804047825 */ /* 0x004fca00078e0208 */
[----:B------:R-:W-:Y:S01]  /*1ee0*/  STG.E.64 desc[UR14][R4.64], R14 ;  /* 0x0000000e04007986 */ /* 0x000fe2000c101b0e */
[----:B------:R-:W-:Y:S05]  /*1ef0*/  EXIT ;  /* 0x000000000000794d */ /* 0x000fea0003800000 */
        .weak           $__internal_0_$__cuda_sm3x_div_rn_noftz_f32_slowpath
        .type           $__internal_0_$__cuda_sm3x_div_rn_noftz_f32_slowpath,@function
        .size           $__internal_0_$__cuda_sm3x_div_rn_noftz_f32_slowpath,(.L_x_34 - $__internal_0_$__cuda_sm3x_div_rn_noftz_f32_slowpath)
$__internal_0_$__cuda_sm3x_div_rn_noftz_f32_slowpath:
[----:B------:R-:W-:Y:S01]  /*1f00*/  SHF.R.U32.HI R24, RZ, 0x17, R27 ;  /* 0x00000017ff187819 */ /* 0x000fe2000001161b */
[----:B------:R-:W-:Y:S01]  /*1f10*/  BSSY.RECONVERGENT B1, `(.L_x_22) ;  /* 0x0000063000017945 */ /* 0x000fe20003800200 */
[----:B------:R-:W-:Y:S02]  /*1f20*/  SHF.R.U32.HI R23, RZ, 0x17, R0 ;  /* 0x00000017ff177819 */ /* 0x000fe40000011600 */
[----:B------:R-:W-:Y:S02]  /*1f30*/  LOP3.LUT R24, R24, 0xff, RZ, 0xc0, !PT ;  /* 0x000000ff18187812 */ /* 0x000fe400078ec0ff */
[----:B------:R-:W-:Y:S02]  /*1f40*/  LOP3.LUT R23, R23, 0xff, RZ, 0xc0, !PT ;  /* 0x000000ff17177812 */ /* 0x000fe400078ec0ff */
[----:B------:R-:W-:Y:S02]  /*1f50*/  IADD3 R22, PT, PT, R24, -0x1, RZ ;  /* 0xffffffff18167810 */ /* 0x000fe40007ffe0ff */
[----:B------:R-:W-:-:S02]  /*1f60*/  IADD3 R26, PT, PT, R23, -0x1, RZ ;  /* 0xffffffff171a7810 */ /* 0x000fc40007ffe0ff */
[----:B------:R-:W-:-:S04]  /*1f70*/  ISETP.GT.U32.AND P0, PT, R22, 0xfd, PT ;  /* 0x000000fd1600780c */ /* 0x000fc80003f04070 */
[----:B------:R-:W-:-:S13]  /*1f80*/  ISETP.GT.U32.OR P0, PT, R26, 0xfd, P0 ;  /* 0x000000fd1a00780c */ /* 0x000fda0000704470 */
[----:B------:R-:W-:Y:S01]  /*1f90*/  @!P0 MOV R25, RZ ;  /* 0x000000ff00198202 */ /* 0x000fe20000000f00 */
[----:B------:R-:W-:Y:S06]  /*1fa0*/  @!P0 BRA `(.L_x_23) ;  /* 0x00000000005c8947 */ /* 0x000fec0003800000 */
[----:B------:R-:W-:Y:S02]  /*1fb0*/  FSETP.GTU.FTZ.AND P0, PT, |R0|, +INF , PT ;  /* 0x7f8000000000780b */ /* 0x000fe40003f1c200 */
[----:B------:R-:W-:-:S04]  /*1fc0*/  FSETP.GTU.FTZ.AND P1, PT, |R27|, +INF , PT ;  /* 0x7f8000001b00780b */ /* 0x000fc80003f3c200 */
[----:B------:R-:W-:-:S13]  /*1fd0*/  PLOP3.LUT P0, PT, P0, P1, PT, 0xf8, 0x8f ;  /* 0x00000000008f781c */ /* 0x000fda0000703f70 */
[----:B------:R-:W-:Y:S05]  /*1fe0*/  @P0 BRA `(.L_x_24) ;  /* 0x0000000400500947 */ /* 0x000fea0003800000 */
[----:B------:R-:W-:-:S13]  /*1ff0*/  LOP3.LUT P0, RZ, R27, 0x7fffffff, R0, 0xc8, !PT ;  /* 0x7fffffff1bff7812 */ /* 0x000fda000780c800 */
[----:B------:R-:W-:Y:S05]  /*2000*/  @!P0 BRA `(.L_x_25) ;  /* 0x0000000400408947 */ /* 0x000fea0003800000 */
[C---:B------:R-:W-:Y:S02]  /*2010*/  FSETP.NEU.FTZ.AND P2, PT, |R0|.reuse, +INF , PT ;  /* 0x7f8000000000780b */ /* 0x040fe40003f5d200 */
[----:B------:R-:W-:Y:S02]  /*2020*/  FSETP.NEU.FTZ.AND P1, PT, |R27|, +INF , PT ;  /* 0x7f8000001b00780b */ /* 0x000fe40003f3d200 */
[----:B------:R-:W-:-:S11]  /*2030*/  FSETP.NEU.FTZ.AND P0, PT, |R0|, +INF , PT ;  /* 0x7f8000000000780b */ /* 0x000fd60003f1d200 */
[----:B------:R-:W-:Y:S05]  /*2040*/  @!P1 BRA !P2, `(.L_x_25) ;  /* 0x0000000400309947 */ /* 0x000fea0005000000 */
[----:B------:R-:W-:-:S04]  /*2050*/  LOP3.LUT P2, RZ, R0, 0x7fffffff, RZ, 0xc0, !PT ;  /* 0x7fffffff00ff7812 */ /* 0x000fc8000784c0ff */
[----:B------:R-:W-:-:S13]  /*2060*/  PLOP3.LUT P1, PT, P1, P2, PT, 0x2f, 0xf2 ;  /* 0x0000000000f2781c */ /* 0x000fda0000f24577 */
[----:B------:R-:W-:Y:S05]  /*2070*/  @P1 BRA `(.L_x_26) ;  /* 0x00000004001c1947 */ /* 0x000fea0003800000 */
[----:B------:R-:W-:-:S04]  /*2080*/  LOP3.LUT P1, RZ, R27, 0x7fffffff, RZ, 0xc0, !PT ;  /* 0x7fffffff1bff7812 */ /* 0x000fc8000782c0ff */
[----:B------:R-:W-:-:S13]  /*2090*/  PLOP3.LUT P0, PT, P0, P1, PT, 0x2f, 0xf2 ;  /* 0x0000000000f2781c */ /* 0x000fda0000702577 */
[----:B------:R-:W-:Y:S05]  /*20a0*/  @P0 BRA `(.L_x_27) ;  /* 0x0000000400040947 */ /* 0x000fea0003800000 */
[----:B------:R-:W-:Y:S02]  /*20b0*/  ISETP.GE.AND P0, PT, R26, RZ, PT ;  /* 0x000000ff1a00720c */ /* 0x000fe40003f06270 */
[----:B------:R-:W-:-:S11]  /*20c0*/  ISETP.GE.AND P1, PT, R22, RZ, PT ;  /* 0x000000ff1600720c */ /* 0x000fd60003f26270 */
[----:B------:R-:W-:Y:S01]  /*20d0*/  @P0 MOV R25, RZ ;  /* 0x000000ff00190202 */ /* 0x000fe20000000f00 */
[----:B------:R-:W-:Y:S01]  /*20e0*/  @!P0 FFMA R0, R0, 1.84467440737095516160e+19, RZ ;  /* 0x5f80000000008823 */ /* 0x000fe200000000ff */
[----:B------:R-:W-:Y:S01]  /*20f0*/  @!P0 MOV R25, 0xffffffc0 ;  /* 0xffffffc000198802 */ /* 0x000fe20000000f00 */
[----:B------:R-:W-:-:S03]  /*2100*/  @!P1 FFMA R27, R27, 1.84467440737095516160e+19, RZ ;  /* 0x5f8000001b1b9823 */ /* 0x000fc600000000ff */
[----:B------:R-:W-:-:S07]  /*2110*/  @!P1 IADD3 R25, PT, PT, R25, 0x40, RZ ;  /* 0x0000004019199810 */ /* 0x000fce0007ffe0ff */
.L_x_23:
[----:B------:R-:W-:Y:S01]  /*2120*/  LEA R22, R24, 0xc0800000, 0x17 ;  /* 0xc080000018167811 */ /* 0x000fe200078eb8ff */
[----:B------:R-:W-:Y:S01]  /*2130*/  BSSY.RECONVERGENT B2, `(.L_x_28) ;  /* 0x0000036000027945 */ /* 0x000fe20003800200 */
[----:B------:R-:W-:Y:S02]  /*2140*/  IADD3 R23, PT, PT, R23, -0x7f, RZ ;  /* 0xffffff8117177810 */ /* 0x000fe40007ffe0ff */
[----:B------:R-:W-:Y:S02]  /*2150*/  IADD3 R22, PT, PT, -R22, R27, RZ ;  /* 0x0000001b16167210 */ /* 0x000fe40007ffe1ff */
[C---:B------:R-:W-:Y:S01]  /*2160*/  IADD3 R24, PT, PT, R23.reuse, 0x7f, -R24 ;  /* 0x0000007f17187810 */ /* 0x040fe20007ffe818 */
[----:B------:R-:W-:Y:S01]  /*2170*/  IMAD R0, R23, -0x800000, R0 ;  /* 0xff80000017007824 */ /* 0x000fe200078e0200 */
[----:B------:R0:W1:Y:S02]  /*2180*/  MUFU.RCP R26, R22 ;  /* 0x00000016001a7308 */ /* 0x0000640000001000 */
[----:B------:R-:W-:Y:S01]  /*2190*/  IADD3 R25, PT, PT, R24, R25, RZ ;  /* 0x0000001918197210 */ /* 0x000fe20007ffe0ff */
[----:B0-----:R-:W-:-:S04]  /*21a0*/  FADD.FTZ R22, -R22, -RZ ;  /* 0x800000ff16167221 */ /* 0x001fc80000010100 */
[----:B-1----:R-:W-:-:S04]  /*21b0*/  FFMA R27, R26, R22, 1 ;  /* 0x3f8000001a1b7423 */ /* 0x002fc80000000016 */
[----:B------:R-:W-:-:S04]  /*21c0*/  FFMA R26, R26, R27, R26 ;  /* 0x0000001b1a1a7223 */ /* 0x000fc8000000001a */
[----:B------:R-:W-:-:S04]  /*21d0*/  FFMA R27, R0, R26, RZ ;  /* 0x0000001a001b7223 */ /* 0x000fc800000000ff */
[----:B------:R-:W-:-:S04]  /*21e0*/  FFMA R28, R22, R27, R0 ;  /* 0x0000001b161c7223 */ /* 0x000fc80000000000 */
[----:B------:R-:W-:-:S04]  /*21f0*/  FFMA R28, R26, R28, R27 ;  /* 0x0000001c1a1c7223 */ /* 0x000fc8000000001b */
[----:B------:R-:W-:-:S04]  /*2200*/  FFMA R0, R22, R28, R0 ;  /* 0x0000001c16007223 */ /* 0x000fc80000000000 */
[----:B------:R-:W-:-:S05]  /*2210*/  FFMA R22, R26, R0, R28 ;  /* 0x000000001a167223 */ /* 0x000fca000000001c */
[----:B------:R-:W-:-:S04]  /*2220*/  SHF.R.U32.HI R23, RZ, 0x17, R22 ;  /* 0x00000017ff177819 */ /* 0x000fc80000011616 */
[----:B------:R-:W-:-:S04]  /*2230*/  LOP3.LUT R23, R23, 0xff, RZ, 0xc0, !PT ;  /* 0x000000ff17177812 */ /* 0x000fc800078ec0ff */
[----:B------:R-:W-:-:S04]  /*2240*/  IADD3 R23, PT, PT, R23, R25, RZ ;  /* 0x0000001917177210 */ /* 0x000fc80007ffe0ff */
[----:B------:R-:W-:-:S04]  /*2250*/  IADD3 R24, PT, PT, R23, -0x1, RZ ;  /* 0xffffffff17187810 */ /* 0x000fc80007ffe0ff */
[----:B------:R-:W-:-:S13]  /*2260*/  ISETP.GE.U32.AND P0, PT, R24, 0xfe, PT ;  /* 0x000000fe1800780c */ /* 0x000fda0003f06070 */
[----:B------:R-:W-:Y:S05]  /*2270*/  @!P0 BRA `(.L_x_29) ;  /* 0x0000000000808947 */ /* 0x000fea0003800000 */
[----:B------:R-:W-:-:S13]  /*2280*/  ISETP.GT.AND P0, PT, R23, 0xfe, PT ;  /* 0x000000fe1700780c */ /* 0x000fda0003f04270 */
[----:B------:R-:W-:Y:S05]  /*2290*/  @P0 BRA `(.L_x_30) ;  /* 0x00000000006c0947 */ /* 0x000fea0003800000 */
[----:B------:R-:W-:-:S13]  /*22a0*/  ISETP.GE.AND P0, PT, R23, 0x1, PT ;  /* 0x000000011700780c */ /* 0x000fda0003f06270 */
[----:B------:R-:W-:Y:S05]  /*22b0*/  @P0 BRA `(.L_x_31) ;  /* 0x0000000000740947 */ /* 0x000fea0003800000 */
[----:B------:R-:W-:Y:S02]  /*22c0*/  ISETP.GE.AND P0, PT, R23, -0x18, PT ;  /* 0xffffffe81700780c */ /* 0x000fe40003f06270 */
[----:B------:R-:W-:-:S11]  /*22d0*/  LOP3.LUT R22, R22, 0x80000000, RZ, 0xc0, !PT ;  /* 0x8000000016167812 */ /* 0x000fd600078ec0ff */
[----:B------:R-:W-:Y:S05]  /*22e0*/  @!P0 BRA `(.L_x_31) ;  /* 0x0000000000688947 */ /* 0x000fea0003800000 */
[CCC-:B------:R-:W-:Y:S01]  /*22f0*/  FFMA.RZ R24, R26.reuse, R0.reuse, R28.reuse ;  /* 0x000000001a187223 */ /* 0x1c0fe2000000c01c */
[CCC-:B------:R-:W-:Y:S01]  /*2300*/  FFMA.RP R25, R26.reuse, R0.reuse, R28.reuse ;  /* 0x000000001a197223 */ /* 0x1c0fe2000000801c */
[----:B------:R-:W-:Y:S01]  /*2310*/  FFMA.RM R26, R26, R0, R28 ;  /* 0x000000001a1a7223 */ /* 0x000fe2000000401c */
[C---:B------:R-:W-:Y:S02]  /*2320*/  IADD3 R0, PT, PT, R23.reuse, 0x20, RZ ;  /* 0x0000002017007810 */ /* 0x040fe40007ffe0ff */
[----:B------:R-:W-:Y:S02]  /*2330*/  LOP3.LUT R24, R24, 0x7fffff, RZ, 0xc0, !PT ;  /* 0x007fffff18187812 */ /* 0x000fe400078ec0ff */
[C---:B------:R-:W-:Y:S02]  /*2340*/  ISETP.NE.AND P2, PT, R23.reuse, RZ, PT ;  /* 0x000000ff1700720c */ /* 0x040fe40003f45270 */
[----:B------:R-:W-:Y:S02]  /*2350*/  LOP3.LUT R24, R24, 0x800000, RZ, 0xfc, !PT ;  /* 0x0080000018187812 */ /* 0x000fe400078efcff */
[----:B------:R-:W-:-:S02]  /*2360*/  ISETP.NE.AND P1, PT, R23, RZ, PT ;  /* 0x000000ff1700720c */ /* 0x000fc40003f25270 */
[----:B------:R-:W-:Y:S02]  /*2370*/  IADD3 R23, PT, PT, -R23, RZ, RZ ;  /* 0x000000ff17177210 */ /* 0x000fe40007ffe1ff */
[----:B------:R-:W-:Y:S02]  /*2380*/  SHF.L.U32 R0, R24, R0, RZ ;  /* 0x0000000018007219 */ /* 0x000fe400000006ff */
[----:B------:R-:W-:Y:S02]  /*2390*/  FSETP.NEU.FTZ.AND P0, PT, R25, R26, PT ;  /* 0x0000001a1900720b */ /* 0x000fe40003f1d000 */
[----:B------:R-:W-:Y:S02]  /*23a0*/  SEL R23, R23, RZ, P2 ;  /* 0x000000ff17177207 */ /* 0x000fe40001000000 */
[----:B------:R-:W-:Y:S02]  /*23b0*/  ISETP.NE.AND P1, PT, R0, RZ, P1 ;  /* 0x000000ff0000720c */ /* 0x000fe40000f25270 */
[----:B------:R-:W-:-:S02]  /*23c0*/  SHF.R.U32.HI R24, RZ, R23, R24 ;  /* 0x00000017ff187219 */ /* 0x000fc40000011618 */
[----:B------:R-:W-:Y:S02]  /*23d0*/  PLOP3.LUT P0, PT, P0, P1, PT, 0xf8, 0x8f ;  /* 0x00000000008f781c */ /* 0x000fe40000703f70 */
[----:B------:R-:W-:Y:S02]  /*23e0*/  SHF.R.U32.HI R23, RZ, 0x1, R24 ;  /* 0x00000001ff177819 */ /* 0x000fe40000011618 */
[----:B------:R-:W-:-:S04]  /*23f0*/  SEL R0, RZ, 0x1, !P0 ;  /* 0x00000001ff007807 */ /* 0x000fc80004000000 */
[----:B------:R-:W-:-:S04]  /*2400*/  LOP3.LUT R0, R0, 0x1, R23, 0xf8, !PT ;  /* 0x0000000100007812 */ /* 0x000fc800078ef817 */
[----:B------:R-:W-:-:S04]  /*2410*/  LOP3.LUT R0, R0, R24, RZ, 0xc0, !PT ;  /* 0x0000001800007212 */ /* 0x000fc800078ec0ff */
[----:B------:R-:W-:-:S04]  /*2420*/  IADD3 R0, PT, PT, R23, R0, RZ ;  /* 0x0000000017007210 */ /* 0x000fc80007ffe0ff */
[----:B------:R-:W-:Y:S01]  /*2430*/  LOP3.LUT R22, R0, R22, RZ, 0xfc, !PT ;  /* 0x0000001600167212 */ /* 0x000fe200078efcff */
[----:B------:R-:W-:Y:S06]  /*2440*/  BRA `(.L_x_31) ;  /* 0x0000000000107947 */ /* 0x000fec0003800000 */
.L_x_30:
[----:B------:R-:W-:-:S04]  /*2450*/  LOP3.LUT R22, R22, 0x80000000, RZ, 0xc0, !PT ;  /* 0x8000000016167812 */ /* 0x000fc800078ec0ff */
[----:B------:R-:W-:Y:S01]  /*2460*/  LOP3.LUT R22, R22, 0x7f800000, RZ, 0xfc, !PT ;  /* 0x7f80000016167812 */ /* 0x000fe200078efcff */
[----:B------:R-:W-:Y:S06]  /*2470*/  BRA `(.L_x_31) ;  /* 0x0000000000047947 */ /* 0x000fec0003800000 */
.L_x_29:
[----:B------:R-:W-:-:S07]  /*2480*/  LEA R22, R25, R22, 0x17 ;  /* 0x0000001619167211 */ /* 0x000fce00078eb8ff */
.L_x_31:
[----:B------:R-:W-:Y:S05]  /*2490*/  BSYNC.RECONVERGENT B2 ;  /* 0x0000000000027941 */ /* 0x000fea0003800200 */
.L_x_28:
[----:B------:R-:W-:Y:S01]  /*24a0*/  MOV R0, R22 ;  /* 0x0000001600007202 */ /* 0x000fe20000000f00 */
[----:B------:R-:W-:Y:S06]  /*24b0*/  BRA `(.L_x_32) ;  /* 0x0000000000207947 */ /* 0x000fec0003800000 */
.L_x_27:
[----:B------:R-:W-:-:S04]  /*24c0*/  LOP3.LUT R0, R27, 0x80000000, R0, 0x48, !PT ;  /* 0x800000001b007812 */ /* 0x000fc800078e4800 */
[----:B------:R-:W-:Y:S01]  /*24d0*/  LOP3.LUT R0, R0, 0x7f800000, RZ, 0xfc, !PT ;  /* 0x7f80000000007812 */ /* 0x000fe200078efcff */
[----:B------:R-:W-:Y:S06]  /*24e0*/  BRA `(.L_x_32) ;  /* 0x0000000000147947 */ /* 0x000fec0003800000 */
.L_x_26:
[----:B------:R-:W-:Y:S01]  /*24f0*/  LOP3.LUT R0, R27, 0x80000000, R0, 0x48, !PT ;  /* 0x800000001b007812 */ /* 0x000fe200078e4800 */
[----:B------:R-:W-:Y:S06]  /*2500*/  BRA `(.L_x_32) ;  /* 0x00000000000c7947 */ /* 0x000fec0003800000 */
.L_x_25:
[----:B------:R-:W0:Y:S01]  /*2510*/  MUFU.RSQ R0, -QNAN ;  /* 0xffc0000000007908 */ /* 0x000e220000001400 */
[----:B------:R-:W-:Y:S05]  /*2520*/  BRA `(.L_x_32) ;  /* 0x0000000000047947 */ /* 0x000fea0003800000 */
.L_x_24:
[----:B------:R-:W-:-:S07]  /*2530*/  FADD.FTZ R0, R0, R27 ;  /* 0x0000001b00007221 */ /* 0x000fce0000010000 */
.L_x_32:
[----:B------:R-:W-:Y:S05]  /*2540*/  BSYNC.RECONVERGENT B1 ;  /* 0x0000000000017941 */ /* 0x000fea0003800200 */
.L_x_22:
[----:B------:R-:W-:Y:S01]  /*2550*/  HFMA2 R23, -RZ, RZ, 0, 0 ;  /* 0x00000000ff177431 */ /* 0x000fe200000001ff */
[----:B------:R-:W-:-:S04]  /*2560*/  MOV R22, R2 ;  /* 0x0000000200167202 */ /* 0x000fc80000000f00 */
[----:B0-----:R-:W-:Y:S05]  /*2570*/  RET.REL.NODEC R22 `(vv10_kernel) ;  /* 0xffffffd816a07950 */ /* 0x001fea0003c3ffff */
.L_x_33:
[----:B------:R-:W-:-:S00]  /*2580*/  BRA `(.L_x_33) ;  /* 0xfffffffc00fc7947 */ /* 0x000fc0000383ffff */
[----:B------:R-:W-:-:S00]  /*2590*/  NOP ;  /* 0x0000000000007918 */ /* 0x000fc00000000000 */
        /* <DEDUP_REMOVED lines=14> */
.L_x_34:


//--------------------- .nv.shared.vv10_kernel    --------------------------
	.section	.nv.shared.vv10_kernel,"aw",@nobits
	.sectionflags	@""
	.align	4
.nv.shared.vv10_kernel:
	.zero		4096


//--------------------- .nv.shared.reserved.0     --------------------------
	.section	.nv.shared.reserved.0,"aw",@nobits
	.weak		__nv_reservedSMEM_offset_0_alias
	.size		__nv_reservedSMEM_offset_0_alias, 0, 64
	.other		__nv_reservedSMEM_offset_0_alias,@"STO_CUDA_RESERVED_SHARED STV_DEFAULT"
__nv_reservedSMEM_offset_0_alias:
	.zero		0
	.zero		64


//--------------------- .nv.constant0.vv10_kernel --------------------------
	.section	.nv.constant0.vv10_kernel,"a",@progbits
	.sectionflags	@""
	.align	4
.nv.constant0.vv10_kernel:
	.zero		984


//--------------------- SYMBOLS --------------------------

	.type		.nv.reservedSmem.offset0,@object
	.size		.nv.reservedSmem.offset0,0x4
	.type		.nv.reservedSmem.cap,@object
	.size		.nv.reservedSmem.cap,0x4
